//
// Generated by NVIDIA NVVM Compiler
//
// Compiler Build ID: CL-36424714
// Cuda compilation tools, release 13.0, V13.0.88
// Based on NVVM 20.0.0
//

.version 9.0
.target sm_100
.address_size 64

	// .globl	_ZN3cub18CUB_300001_SM_10006detail11EmptyKernelIvEEvv
.global .align 1 .b8 _ZN34_INTERNAL_b6994505_4_k_cu_1223bafb4cuda3std3__45__cpo5beginE[1];
.global .align 1 .b8 _ZN34_INTERNAL_b6994505_4_k_cu_1223bafb4cuda3std3__45__cpo3endE[1];
.global .align 1 .b8 _ZN34_INTERNAL_b6994505_4_k_cu_1223bafb4cuda3std3__45__cpo6cbeginE[1];
.global .align 1 .b8 _ZN34_INTERNAL_b6994505_4_k_cu_1223bafb4cuda3std3__45__cpo4cendE[1];
.global .align 1 .b8 _ZN34_INTERNAL_b6994505_4_k_cu_1223bafb4cuda3std3__45__cpo6rbeginE[1];
.global .align 1 .b8 _ZN34_INTERNAL_b6994505_4_k_cu_1223bafb4cuda3std3__45__cpo4rendE[1];
.global .align 1 .b8 _ZN34_INTERNAL_b6994505_4_k_cu_1223bafb4cuda3std3__45__cpo7crbeginE[1];
.global .align 1 .b8 _ZN34_INTERNAL_b6994505_4_k_cu_1223bafb4cuda3std3__45__cpo5crendE[1];
.global .align 1 .b8 _ZN34_INTERNAL_b6994505_4_k_cu_1223bafb4cuda3std3__436_GLOBAL__N__b6994505_4_k_cu_1223bafb6ignoreE[1];
.global .align 1 .b8 _ZN34_INTERNAL_b6994505_4_k_cu_1223bafb4cuda3std3__419piecewise_constructE[1];
.global .align 1 .b8 _ZN34_INTERNAL_b6994505_4_k_cu_1223bafb4cuda3std3__48in_placeE[1];
.global .align 1 .b8 _ZN34_INTERNAL_b6994505_4_k_cu_1223bafb4cuda3std3__420unreachable_sentinelE[1];
.global .align 1 .b8 _ZN34_INTERNAL_b6994505_4_k_cu_1223bafb4cuda3std3__47nulloptE[1];
.global .align 1 .b8 _ZN34_INTERNAL_b6994505_4_k_cu_1223bafb4cuda3std3__48unexpectE[1];
.global .align 1 .b8 _ZN34_INTERNAL_b6994505_4_k_cu_1223bafb4cuda3std6ranges3__45__cpo4swapE[1];
.global .align 1 .b8 _ZN34_INTERNAL_b6994505_4_k_cu_1223bafb4cuda3std6ranges3__45__cpo9iter_moveE[1];
.global .align 1 .b8 _ZN34_INTERNAL_b6994505_4_k_cu_1223bafb4cuda3std6ranges3__45__cpo5beginE[1];
.global .align 1 .b8 _ZN34_INTERNAL_b6994505_4_k_cu_1223bafb4cuda3std6ranges3__45__cpo3endE[1];
.global .align 1 .b8 _ZN34_INTERNAL_b6994505_4_k_cu_1223bafb4cuda3std6ranges3__45__cpo6cbeginE[1];
.global .align 1 .b8 _ZN34_INTERNAL_b6994505_4_k_cu_1223bafb4cuda3std6ranges3__45__cpo4cendE[1];
.global .align 1 .b8 _ZN34_INTERNAL_b6994505_4_k_cu_1223bafb4cuda3std6ranges3__45__cpo7advanceE[1];
.global .align 1 .b8 _ZN34_INTERNAL_b6994505_4_k_cu_1223bafb4cuda3std6ranges3__45__cpo9iter_swapE[1];
.global .align 1 .b8 _ZN34_INTERNAL_b6994505_4_k_cu_1223bafb4cuda3std6ranges3__45__cpo4nextE[1];
.global .align 1 .b8 _ZN34_INTERNAL_b6994505_4_k_cu_1223bafb4cuda3std6ranges3__45__cpo4prevE[1];
.global .align 1 .b8 _ZN34_INTERNAL_b6994505_4_k_cu_1223bafb4cuda3std6ranges3__45__cpo4dataE[1];
.global .align 1 .b8 _ZN34_INTERNAL_b6994505_4_k_cu_1223bafb4cuda3std6ranges3__45__cpo5cdataE[1];
.global .align 1 .b8 _ZN34_INTERNAL_b6994505_4_k_cu_1223bafb4cuda3std6ranges3__45__cpo4sizeE[1];
.global .align 1 .b8 _ZN34_INTERNAL_b6994505_4_k_cu_1223bafb4cuda3std6ranges3__45__cpo5ssizeE[1];
.global .align 1 .b8 _ZN34_INTERNAL_b6994505_4_k_cu_1223bafb4cuda3std6ranges3__45__cpo8distanceE[1];
.global .align 1 .b8 _ZN34_INTERNAL_b6994505_4_k_cu_1223bafb6thrust24THRUST_300001_SM_1000_NS8cuda_cub3parE[1];
.global .align 1 .b8 _ZN34_INTERNAL_b6994505_4_k_cu_1223bafb6thrust24THRUST_300001_SM_1000_NS8cuda_cub10par_nosyncE[1];
.global .align 1 .b8 _ZN34_INTERNAL_b6994505_4_k_cu_1223bafb6thrust24THRUST_300001_SM_1000_NS6system6detail10sequential3seqE[1];
.global .align 1 .b8 _ZN34_INTERNAL_b6994505_4_k_cu_1223bafb6thrust24THRUST_300001_SM_1000_NS12placeholders2_1E[1];
.global .align 1 .b8 _ZN34_INTERNAL_b6994505_4_k_cu_1223bafb6thrust24THRUST_300001_SM_1000_NS12placeholders2_2E[1];
.global .align 1 .b8 _ZN34_INTERNAL_b6994505_4_k_cu_1223bafb6thrust24THRUST_300001_SM_1000_NS12placeholders2_3E[1];
.global .align 1 .b8 _ZN34_INTERNAL_b6994505_4_k_cu_1223bafb6thrust24THRUST_300001_SM_1000_NS12placeholders2_4E[1];
.global .align 1 .b8 _ZN34_INTERNAL_b6994505_4_k_cu_1223bafb6thrust24THRUST_300001_SM_1000_NS12placeholders2_5E[1];
.global .align 1 .b8 _ZN34_INTERNAL_b6994505_4_k_cu_1223bafb6thrust24THRUST_300001_SM_1000_NS12placeholders2_6E[1];
.global .align 1 .b8 _ZN34_INTERNAL_b6994505_4_k_cu_1223bafb6thrust24THRUST_300001_SM_1000_NS12placeholders2_7E[1];
.global .align 1 .b8 _ZN34_INTERNAL_b6994505_4_k_cu_1223bafb6thrust24THRUST_300001_SM_1000_NS12placeholders2_8E[1];
.global .align 1 .b8 _ZN34_INTERNAL_b6994505_4_k_cu_1223bafb6thrust24THRUST_300001_SM_1000_NS12placeholders2_9E[1];
.global .align 1 .b8 _ZN34_INTERNAL_b6994505_4_k_cu_1223bafb6thrust24THRUST_300001_SM_1000_NS12placeholders3_10E[1];
.global .align 1 .b8 _ZN34_INTERNAL_b6994505_4_k_cu_1223bafb6thrust24THRUST_300001_SM_1000_NS3seqE[1];

.visible .entry _ZN3cub18CUB_300001_SM_10006detail11EmptyKernelIvEEvv()
{


	ret;

}
	// .globl	_ZN3cub18CUB_300001_SM_10006detail8for_each13static_kernelINS2_12policy_hub_t12policy_500_tElN6thrust24THRUST_300001_SM_1000_NS8cuda_cub6__fill7functorINS7_10device_ptrIfEEfEEEEvT0_T1_
.visible .entry _ZN3cub18CUB_300001_SM_10006detail8for_each13static_kernelINS2_12policy_hub_t12policy_500_tElN6thrust24THRUST_300001_SM_1000_NS8cuda_cub6__fill7functorINS7_10device_ptrIfEEfEEEEvT0_T1_(
	.param .u64 _ZN3cub18CUB_300001_SM_10006detail8for_each13static_kernelINS2_12policy_hub_t12policy_500_tElN6thrust24THRUST_300001_SM_1000_NS8cuda_cub6__fill7functorINS7_10device_ptrIfEEfEEEEvT0_T1__param_0,
	.param .align 8 .b8 _ZN3cub18CUB_300001_SM_10006detail8for_each13static_kernelINS2_12policy_hub_t12policy_500_tElN6thrust24THRUST_300001_SM_1000_NS8cuda_cub6__fill7functorINS7_10device_ptrIfEEfEEEEvT0_T1__param_1[16]
)
.maxntid 256
{
	.reg .pred 	%p<4>;
	.reg .b16 	%rs<5>;
	.reg .b32 	%r<10>;
	.reg .b32 	%f<3>;
	.reg .b64 	%rd<17>;

	ld.param.f32 	%f2, [_ZN3cub18CUB_300001_SM_10006detail8for_each13static_kernelINS2_12policy_hub_t12policy_500_tElN6thrust24THRUST_300001_SM_1000_NS8cuda_cub6__fill7functorINS7_10device_ptrIfEEfEEEEvT0_T1__param_1+8];
	ld.param.u64 	%rd5, [_ZN3cub18CUB_300001_SM_10006detail8for_each13static_kernelINS2_12policy_hub_t12policy_500_tElN6thrust24THRUST_300001_SM_1000_NS8cuda_cub6__fill7functorINS7_10device_ptrIfEEfEEEEvT0_T1__param_1];
	ld.param.u64 	%rd6, [_ZN3cub18CUB_300001_SM_10006detail8for_each13static_kernelINS2_12policy_hub_t12policy_500_tElN6thrust24THRUST_300001_SM_1000_NS8cuda_cub6__fill7functorINS7_10device_ptrIfEEfEEEEvT0_T1__param_0];
	mov.u32 	%r7, %ctaid.x;
	mul.wide.u32 	%rd1, %r7, 512;
	sub.s64 	%rd2, %rd6, %rd1;
	setp.lt.s64 	%p1, %rd2, 512;
	@%p1 bra 	$L__BB1_2;
	mov.u32 	%r9, %tid.x;
	cvta.to.global.u64 	%rd12, %rd5;
	cvt.u64.u32 	%rd13, %r9;
	add.s64 	%rd14, %rd1, %rd13;
	shl.b64 	%rd15, %rd14, 2;
	add.s64 	%rd16, %rd12, %rd15;
	st.global.f32 	[%rd16], %f2;
	st.global.f32 	[%rd16+1024], %f2;
	bra.uni 	$L__BB1_6;
$L__BB1_2:
	cvta.to.global.u64 	%rd7, %rd5;
	mov.u32 	%r1, %tid.x;
	cvt.s64.s32 	%rd3, %rd2;
	cvt.u64.u32 	%rd8, %r1;
	setp.le.s64 	%p2, %rd3, %rd8;
	add.s64 	%rd9, %rd1, %rd8;
	shl.b64 	%rd10, %rd9, 2;
	add.s64 	%rd4, %rd7, %rd10;
	@%p2 bra 	$L__BB1_4;
	st.global.f32 	[%rd4], %f2;
$L__BB1_4:
	add.s32 	%r8, %r1, 256;
	cvt.u64.u32 	%rd11, %r8;
	setp.le.s64 	%p3, %rd3, %rd11;
	@%p3 bra 	$L__BB1_6;
	st.global.f32 	[%rd4+1024], %f2;
$L__BB1_6:
	ret;

}
	// .globl	_ZN3cub18CUB_300001_SM_10006detail9transform16transform_kernelINS2_10policy_hubILb1EN4cuda3std3__45tupleIJN6thrust24THRUST_300001_SM_1000_NS17counting_iteratorIjNSA_11use_defaultESC_SC_EEEEEE10policy1000EiN2px16random_generatorENSA_10device_ptrIfEEJSD_EEEvT0_iT1_T2_DpNS2_10kernel_argIT3_EE
.visible .entry _ZN3cub18CUB_300001_SM_10006detail9transform16transform_kernelINS2_10policy_hubILb1EN4cuda3std3__45tupleIJN6thrust24THRUST_300001_SM_1000_NS17counting_iteratorIjNSA_11use_defaultESC_SC_EEEEEE10policy1000EiN2px16random_generatorENSA_10device_ptrIfEEJSD_EEEvT0_iT1_T2_DpNS2_10kernel_argIT3_EE(
	.param .u32 _ZN3cub18CUB_300001_SM_10006detail9transform16transform_kernelINS2_10policy_hubILb1EN4cuda3std3__45tupleIJN6thrust24THRUST_300001_SM_1000_NS17counting_iteratorIjNSA_11use_defaultESC_SC_EEEEEE10policy1000EiN2px16random_generatorENSA_10device_ptrIfEEJSD_EEEvT0_iT1_T2_DpNS2_10kernel_argIT3_EE_param_0,
	.param .u32 _ZN3cub18CUB_300001_SM_10006detail9transform16transform_kernelINS2_10policy_hubILb1EN4cuda3std3__45tupleIJN6thrust24THRUST_300001_SM_1000_NS17counting_iteratorIjNSA_11use_defaultESC_SC_EEEEEE10policy1000EiN2px16random_generatorENSA_10device_ptrIfEEJSD_EEEvT0_iT1_T2_DpNS2_10kernel_argIT3_EE_param_1,
	.param .align 4 .b8 _ZN3cub18CUB_300001_SM_10006detail9transform16transform_kernelINS2_10policy_hubILb1EN4cuda3std3__45tupleIJN6thrust24THRUST_300001_SM_1000_NS17counting_iteratorIjNSA_11use_defaultESC_SC_EEEEEE10policy1000EiN2px16random_generatorENSA_10device_ptrIfEEJSD_EEEvT0_iT1_T2_DpNS2_10kernel_argIT3_EE_param_2[8],
	.param .align 8 .b8 _ZN3cub18CUB_300001_SM_10006detail9transform16transform_kernelINS2_10policy_hubILb1EN4cuda3std3__45tupleIJN6thrust24THRUST_300001_SM_1000_NS17counting_iteratorIjNSA_11use_defaultESC_SC_EEEEEE10policy1000EiN2px16random_generatorENSA_10device_ptrIfEEJSD_EEEvT0_iT1_T2_DpNS2_10kernel_argIT3_EE_param_3[8],
	.param .align 8 .b8 _ZN3cub18CUB_300001_SM_10006detail9transform16transform_kernelINS2_10policy_hubILb1EN4cuda3std3__45tupleIJN6thrust24THRUST_300001_SM_1000_NS17counting_iteratorIjNSA_11use_defaultESC_SC_EEEEEE10policy1000EiN2px16random_generatorENSA_10device_ptrIfEEJSD_EEEvT0_iT1_T2_DpNS2_10kernel_argIT3_EE_param_4[16]
)
.maxntid 128
{
	.reg .pred 	%p<17>;
	.reg .b32 	%r<70>;
	.reg .b32 	%f<11>;
	.reg .b64 	%rd<61>;

	ld.param.f32 	%f1, [_ZN3cub18CUB_300001_SM_10006detail9transform16transform_kernelINS2_10policy_hubILb1EN4cuda3std3__45tupleIJN6thrust24THRUST_300001_SM_1000_NS17counting_iteratorIjNSA_11use_defaultESC_SC_EEEEEE10policy1000EiN2px16random_generatorENSA_10device_ptrIfEEJSD_EEEvT0_iT1_T2_DpNS2_10kernel_argIT3_EE_param_2];
	ld.param.f32 	%f2, [_ZN3cub18CUB_300001_SM_10006detail9transform16transform_kernelINS2_10policy_hubILb1EN4cuda3std3__45tupleIJN6thrust24THRUST_300001_SM_1000_NS17counting_iteratorIjNSA_11use_defaultESC_SC_EEEEEE10policy1000EiN2px16random_generatorENSA_10device_ptrIfEEJSD_EEEvT0_iT1_T2_DpNS2_10kernel_argIT3_EE_param_2+4];
	ld.param.u32 	%r18, [_ZN3cub18CUB_300001_SM_10006detail9transform16transform_kernelINS2_10policy_hubILb1EN4cuda3std3__45tupleIJN6thrust24THRUST_300001_SM_1000_NS17counting_iteratorIjNSA_11use_defaultESC_SC_EEEEEE10policy1000EiN2px16random_generatorENSA_10device_ptrIfEEJSD_EEEvT0_iT1_T2_DpNS2_10kernel_argIT3_EE_param_4];
	ld.param.u32 	%r19, [_ZN3cub18CUB_300001_SM_10006detail9transform16transform_kernelINS2_10policy_hubILb1EN4cuda3std3__45tupleIJN6thrust24THRUST_300001_SM_1000_NS17counting_iteratorIjNSA_11use_defaultESC_SC_EEEEEE10policy1000EiN2px16random_generatorENSA_10device_ptrIfEEJSD_EEEvT0_iT1_T2_DpNS2_10kernel_argIT3_EE_param_0];
	ld.param.u64 	%rd18, [_ZN3cub18CUB_300001_SM_10006detail9transform16transform_kernelINS2_10policy_hubILb1EN4cuda3std3__45tupleIJN6thrust24THRUST_300001_SM_1000_NS17counting_iteratorIjNSA_11use_defaultESC_SC_EEEEEE10policy1000EiN2px16random_generatorENSA_10device_ptrIfEEJSD_EEEvT0_iT1_T2_DpNS2_10kernel_argIT3_EE_param_3];
	ld.param.u32 	%r17, [_ZN3cub18CUB_300001_SM_10006detail9transform16transform_kernelINS2_10policy_hubILb1EN4cuda3std3__45tupleIJN6thrust24THRUST_300001_SM_1000_NS17counting_iteratorIjNSA_11use_defaultESC_SC_EEEEEE10policy1000EiN2px16random_generatorENSA_10device_ptrIfEEJSD_EEEvT0_iT1_T2_DpNS2_10kernel_argIT3_EE_param_1];
	cvta.to.global.u64 	%rd19, %rd18;
	shl.b32 	%r20, %r17, 7;
	mov.u32 	%r21, %ctaid.x;
	mul.lo.s32 	%r22, %r20, %r21;
	sub.s32 	%r23, %r19, %r22;
	min.s32 	%r1, %r20, %r23;
	add.s32 	%r2, %r18, %r22;
	mul.wide.s32 	%rd20, %r22, 4;
	add.s64 	%rd1, %rd19, %rd20;
	setp.gt.s32 	%p1, %r20, %r23;
	@%p1 bra 	$L__BB2_10;
	setp.lt.s32 	%p2, %r17, 1;
	@%p2 bra 	$L__BB2_21;
	mov.u32 	%r3, %tid.x;
	sub.f32 	%f3, %f2, %f1;
	mov.b32 	%r66, 0;
$L__BB2_3:
	shl.b32 	%r26, %r66, 7;
	add.s32 	%r6, %r26, %r3;
	add.s32 	%r7, %r6, %r2;
	setp.eq.s32 	%p3, %r7, 0;
	mov.b32 	%r67, 1;
	@%p3 bra 	$L__BB2_9;
	cvt.u64.u32 	%rd54, %r7;
	mov.b64 	%rd55, 48271;
	mov.b64 	%rd56, 1;
$L__BB2_5:
	and.b64  	%rd23, %rd54, 1;
	setp.eq.b64 	%p4, %rd23, 1;
	not.pred 	%p5, %p4;
	@%p5 bra 	$L__BB2_7;
	mul.lo.s64 	%rd24, %rd56, %rd55;
	mul.hi.u64 	%rd25, %rd24, 8589934597;
	sub.s64 	%rd26, %rd24, %rd25;
	shr.u64 	%rd27, %rd26, 1;
	add.s64 	%rd28, %rd27, %rd25;
	shr.u64 	%rd29, %rd28, 30;
	mul.lo.s64 	%rd30, %rd29, 2147483647;
	sub.s64 	%rd56, %rd24, %rd30;
$L__BB2_7:
	shr.u64 	%rd8, %rd54, 1;
	mul.lo.s64 	%rd31, %rd55, %rd55;
	mul.hi.u64 	%rd32, %rd31, -9223372032559808509;
	shr.u64 	%rd33, %rd32, 30;
	mul.lo.s64 	%rd34, %rd33, 2147483647;
	sub.s64 	%rd55, %rd31, %rd34;
	setp.gt.u64 	%p6, %rd54, 1;
	mov.u64 	%rd54, %rd8;
	@%p6 bra 	$L__BB2_5;
	cvt.u32.u64 	%r27, %rd56;
	mul.hi.u32 	%r28, %r27, 3;
	sub.s32 	%r29, %r27, %r28;
	shr.u32 	%r30, %r29, 1;
	add.s32 	%r31, %r30, %r28;
	shr.u32 	%r32, %r31, 30;
	mul.lo.s32 	%r33, %r32, 2147483647;
	sub.s32 	%r67, %r27, %r33;
$L__BB2_9:
	mul.hi.u32 	%r34, %r67, -1131474031;
	shr.u32 	%r35, %r34, 15;
	mul.lo.s32 	%r36, %r35, 44488;
	sub.s32 	%r37, %r67, %r36;
	mul.lo.s32 	%r38, %r37, 48271;
	mul.lo.s32 	%r39, %r35, 3399;
	setp.lt.u32 	%p7, %r38, %r39;
	xor.b32  	%r40, %r39, 2147483647;
	neg.s32 	%r41, %r39;
	selp.b32 	%r42, %r40, %r41, %p7;
	add.s32 	%r43, %r38, %r42;
	add.s32 	%r44, %r43, -1;
	cvt.rn.f32.u32 	%f5, %r44;
	mul.f32 	%f6, %f5, 0f30000000;
	fma.rn.f32 	%f7, %f3, %f6, %f1;
	mul.wide.s32 	%rd35, %r6, 4;
	add.s64 	%rd36, %rd1, %rd35;
	st.global.f32 	[%rd36], %f7;
	add.s32 	%r66, %r66, 1;
	setp.eq.s32 	%p8, %r66, %r17;
	@%p8 bra 	$L__BB2_21;
	bra.uni 	$L__BB2_3;
$L__BB2_10:
	setp.lt.s32 	%p9, %r17, 1;
	@%p9 bra 	$L__BB2_21;
	mov.u32 	%r4, %tid.x;
	sub.f32 	%f4, %f2, %f1;
	mov.b32 	%r68, 0;
$L__BB2_12:
	shl.b32 	%r46, %r68, 7;
	add.s32 	%r12, %r46, %r4;
	setp.ge.s32 	%p10, %r12, %r1;
	@%p10 bra 	$L__BB2_20;
	add.s32 	%r13, %r12, %r2;
	setp.eq.s32 	%p11, %r13, 0;
	mov.b32 	%r69, 1;
	@%p11 bra 	$L__BB2_19;
	cvt.u64.u32 	%rd58, %r13;
	mov.b64 	%rd59, 48271;
	mov.b64 	%rd60, 1;
$L__BB2_15:
	and.b64  	%rd39, %rd58, 1;
	setp.eq.b64 	%p12, %rd39, 1;
	not.pred 	%p13, %p12;
	@%p13 bra 	$L__BB2_17;
	mul.lo.s64 	%rd40, %rd60, %rd59;
	mul.hi.u64 	%rd41, %rd40, 8589934597;
	sub.s64 	%rd42, %rd40, %rd41;
	shr.u64 	%rd43, %rd42, 1;
	add.s64 	%rd44, %rd43, %rd41;
	shr.u64 	%rd45, %rd44, 30;
	mul.lo.s64 	%rd46, %rd45, 2147483647;
	sub.s64 	%rd60, %rd40, %rd46;
$L__BB2_17:
	shr.u64 	%rd16, %rd58, 1;
	mul.lo.s64 	%rd47, %rd59, %rd59;
	mul.hi.u64 	%rd48, %rd47, -9223372032559808509;
	shr.u64 	%rd49, %rd48, 30;
	mul.lo.s64 	%rd50, %rd49, 2147483647;
	sub.s64 	%rd59, %rd47, %rd50;
	setp.gt.u64 	%p14, %rd58, 1;
	mov.u64 	%rd58, %rd16;
	@%p14 bra 	$L__BB2_15;
	cvt.u32.u64 	%r48, %rd60;
	mul.hi.u32 	%r49, %r48, 3;
	sub.s32 	%r50, %r48, %r49;
	shr.u32 	%r51, %r50, 1;
	add.s32 	%r52, %r51, %r49;
	shr.u32 	%r53, %r52, 30;
	mul.lo.s32 	%r54, %r53, 2147483647;
	sub.s32 	%r69, %r48, %r54;
$L__BB2_19:
	mul.hi.u32 	%r55, %r69, -1131474031;
	shr.u32 	%r56, %r55, 15;
	mul.lo.s32 	%r57, %r56, 44488;
	sub.s32 	%r58, %r69, %r57;
	mul.lo.s32 	%r59, %r58, 48271;
	mul.lo.s32 	%r60, %r56, 3399;
	setp.lt.u32 	%p15, %r59, %r60;
	xor.b32  	%r61, %r60, 2147483647;
	neg.s32 	%r62, %r60;
	selp.b32 	%r63, %r61, %r62, %p15;
	add.s32 	%r64, %r59, %r63;
	add.s32 	%r65, %r64, -1;
	cvt.rn.f32.u32 	%f8, %r65;
	mul.f32 	%f9, %f8, 0f30000000;
	fma.rn.f32 	%f10, %f4, %f9, %f1;
	mul.wide.s32 	%rd51, %r12, 4;
	add.s64 	%rd52, %rd1, %rd51;
	st.global.f32 	[%rd52], %f10;
$L__BB2_20:
	add.s32 	%r68, %r68, 1;
	setp.ne.s32 	%p16, %r68, %r17;
	@%p16 bra 	$L__BB2_12;
$L__BB2_21:
	ret;

}
	// .globl	_ZN3cub18CUB_300001_SM_10006detail9transform16transform_kernelINS2_10policy_hubILb1EN4cuda3std3__45tupleIJN6thrust24THRUST_300001_SM_1000_NS17counting_iteratorIjNSA_11use_defaultESC_SC_EEEEEE10policy1000ElN2px16random_generatorENSA_10device_ptrIfEEJSD_EEEvT0_iT1_T2_DpNS2_10kernel_argIT3_EE
.visible .entry _ZN3cub18CUB_300001_SM_10006detail9transform16transform_kernelINS2_10policy_hubILb1EN4cuda3std3__45tupleIJN6thrust24THRUST_300001_SM_1000_NS17counting_iteratorIjNSA_11use_defaultESC_SC_EEEEEE10policy1000ElN2px16random_generatorENSA_10device_ptrIfEEJSD_EEEvT0_iT1_T2_DpNS2_10kernel_argIT3_EE(
	.param .u64 _ZN3cub18CUB_300001_SM_10006detail9transform16transform_kernelINS2_10policy_hubILb1EN4cuda3std3__45tupleIJN6thrust24THRUST_300001_SM_1000_NS17counting_iteratorIjNSA_11use_defaultESC_SC_EEEEEE10policy1000ElN2px16random_generatorENSA_10device_ptrIfEEJSD_EEEvT0_iT1_T2_DpNS2_10kernel_argIT3_EE_param_0,
	.param .u32 _ZN3cub18CUB_300001_SM_10006detail9transform16transform_kernelINS2_10policy_hubILb1EN4cuda3std3__45tupleIJN6thrust24THRUST_300001_SM_1000_NS17counting_iteratorIjNSA_11use_defaultESC_SC_EEEEEE10policy1000ElN2px16random_generatorENSA_10device_ptrIfEEJSD_EEEvT0_iT1_T2_DpNS2_10kernel_argIT3_EE_param_1,
	.param .align 4 .b8 _ZN3cub18CUB_300001_SM_10006detail9transform16transform_kernelINS2_10policy_hubILb1EN4cuda3std3__45tupleIJN6thrust24THRUST_300001_SM_1000_NS17counting_iteratorIjNSA_11use_defaultESC_SC_EEEEEE10policy1000ElN2px16random_generatorENSA_10device_ptrIfEEJSD_EEEvT0_iT1_T2_DpNS2_10kernel_argIT3_EE_param_2[8],
	.param .align 8 .b8 _ZN3cub18CUB_300001_SM_10006detail9transform16transform_kernelINS2_10policy_hubILb1EN4cuda3std3__45tupleIJN6thrust24THRUST_300001_SM_1000_NS17counting_iteratorIjNSA_11use_defaultESC_SC_EEEEEE10policy1000ElN2px16random_generatorENSA_10device_ptrIfEEJSD_EEEvT0_iT1_T2_DpNS2_10kernel_argIT3_EE_param_3[8],
	.param .align 8 .b8 _ZN3cub18CUB_300001_SM_10006detail9transform16transform_kernelINS2_10policy_hubILb1EN4cuda3std3__45tupleIJN6thrust24THRUST_300001_SM_1000_NS17counting_iteratorIjNSA_11use_defaultESC_SC_EEEEEE10policy1000ElN2px16random_generatorENSA_10device_ptrIfEEJSD_EEEvT0_iT1_T2_DpNS2_10kernel_argIT3_EE_param_4[16]
)
.maxntid 128
{
	.reg .pred 	%p<17>;
	.reg .b32 	%r<68>;
	.reg .b32 	%f<11>;
	.reg .b64 	%rd<67>;

	ld.param.f32 	%f1, [_ZN3cub18CUB_300001_SM_10006detail9transform16transform_kernelINS2_10policy_hubILb1EN4cuda3std3__45tupleIJN6thrust24THRUST_300001_SM_1000_NS17counting_iteratorIjNSA_11use_defaultESC_SC_EEEEEE10policy1000ElN2px16random_generatorENSA_10device_ptrIfEEJSD_EEEvT0_iT1_T2_DpNS2_10kernel_argIT3_EE_param_2];
	ld.param.f32 	%f2, [_ZN3cub18CUB_300001_SM_10006detail9transform16transform_kernelINS2_10policy_hubILb1EN4cuda3std3__45tupleIJN6thrust24THRUST_300001_SM_1000_NS17counting_iteratorIjNSA_11use_defaultESC_SC_EEEEEE10policy1000ElN2px16random_generatorENSA_10device_ptrIfEEJSD_EEEvT0_iT1_T2_DpNS2_10kernel_argIT3_EE_param_2+4];
	ld.param.u32 	%r18, [_ZN3cub18CUB_300001_SM_10006detail9transform16transform_kernelINS2_10policy_hubILb1EN4cuda3std3__45tupleIJN6thrust24THRUST_300001_SM_1000_NS17counting_iteratorIjNSA_11use_defaultESC_SC_EEEEEE10policy1000ElN2px16random_generatorENSA_10device_ptrIfEEJSD_EEEvT0_iT1_T2_DpNS2_10kernel_argIT3_EE_param_4];
	ld.param.u64 	%rd18, [_ZN3cub18CUB_300001_SM_10006detail9transform16transform_kernelINS2_10policy_hubILb1EN4cuda3std3__45tupleIJN6thrust24THRUST_300001_SM_1000_NS17counting_iteratorIjNSA_11use_defaultESC_SC_EEEEEE10policy1000ElN2px16random_generatorENSA_10device_ptrIfEEJSD_EEEvT0_iT1_T2_DpNS2_10kernel_argIT3_EE_param_0];
	ld.param.u64 	%rd19, [_ZN3cub18CUB_300001_SM_10006detail9transform16transform_kernelINS2_10policy_hubILb1EN4cuda3std3__45tupleIJN6thrust24THRUST_300001_SM_1000_NS17counting_iteratorIjNSA_11use_defaultESC_SC_EEEEEE10policy1000ElN2px16random_generatorENSA_10device_ptrIfEEJSD_EEEvT0_iT1_T2_DpNS2_10kernel_argIT3_EE_param_3];
	ld.param.u32 	%r17, [_ZN3cub18CUB_300001_SM_10006detail9transform16transform_kernelINS2_10policy_hubILb1EN4cuda3std3__45tupleIJN6thrust24THRUST_300001_SM_1000_NS17counting_iteratorIjNSA_11use_defaultESC_SC_EEEEEE10policy1000ElN2px16random_generatorENSA_10device_ptrIfEEJSD_EEEvT0_iT1_T2_DpNS2_10kernel_argIT3_EE_param_1];
	cvta.to.global.u64 	%rd20, %rd19;
	shl.b32 	%r19, %r17, 7;
	mov.u32 	%r20, %ctaid.x;
	cvt.u64.u32 	%rd21, %r20;
	cvt.s64.s32 	%rd22, %r19;
	mul.lo.s64 	%rd23, %rd22, %rd21;
	sub.s64 	%rd24, %rd18, %rd23;
	min.s64 	%rd25, %rd24, %rd22;
	cvt.u32.u64 	%r1, %rd25;
	cvt.u32.u64 	%r21, %rd23;
	add.s32 	%r2, %r18, %r21;
	shl.b64 	%rd26, %rd23, 2;
	add.s64 	%rd1, %rd20, %rd26;
	setp.eq.s32 	%p1, %r19, %r1;
	@%p1 bra 	$L__BB3_12;
	setp.lt.s32 	%p2, %r17, 1;
	@%p2 bra 	$L__BB3_21;
	mov.u32 	%r3, %tid.x;
	sub.f32 	%f3, %f2, %f1;
	mov.b32 	%r66, 0;
$L__BB3_3:
	shl.b32 	%r23, %r66, 7;
	add.s32 	%r12, %r23, %r3;
	setp.ge.s32 	%p3, %r12, %r1;
	@%p3 bra 	$L__BB3_11;
	add.s32 	%r13, %r12, %r2;
	setp.eq.s32 	%p4, %r13, 0;
	mov.b32 	%r67, 1;
	@%p4 bra 	$L__BB3_10;
	cvt.u64.u32 	%rd64, %r13;
	mov.b64 	%rd65, 48271;
	mov.b64 	%rd66, 1;
$L__BB3_6:
	and.b64  	%rd29, %rd64, 1;
	setp.eq.b64 	%p5, %rd29, 1;
	not.pred 	%p6, %p5;
	@%p6 bra 	$L__BB3_8;
	mul.lo.s64 	%rd30, %rd66, %rd65;
	mul.hi.u64 	%rd31, %rd30, 8589934597;
	sub.s64 	%rd32, %rd30, %rd31;
	shr.u64 	%rd33, %rd32, 1;
	add.s64 	%rd34, %rd33, %rd31;
	shr.u64 	%rd35, %rd34, 30;
	mul.lo.s64 	%rd36, %rd35, 2147483647;
	sub.s64 	%rd66, %rd30, %rd36;
$L__BB3_8:
	shr.u64 	%rd16, %rd64, 1;
	mul.lo.s64 	%rd37, %rd65, %rd65;
	mul.hi.u64 	%rd38, %rd37, -9223372032559808509;
	shr.u64 	%rd39, %rd38, 30;
	mul.lo.s64 	%rd40, %rd39, 2147483647;
	sub.s64 	%rd65, %rd37, %rd40;
	setp.gt.u64 	%p7, %rd64, 1;
	mov.u64 	%rd64, %rd16;
	@%p7 bra 	$L__BB3_6;
	cvt.u32.u64 	%r25, %rd66;
	mul.hi.u32 	%r26, %r25, 3;
	sub.s32 	%r27, %r25, %r26;
	shr.u32 	%r28, %r27, 1;
	add.s32 	%r29, %r28, %r26;
	shr.u32 	%r30, %r29, 30;
	mul.lo.s32 	%r31, %r30, 2147483647;
	sub.s32 	%r67, %r25, %r31;
$L__BB3_10:
	mul.hi.u32 	%r32, %r67, -1131474031;
	shr.u32 	%r33, %r32, 15;
	mul.lo.s32 	%r34, %r33, 44488;
	sub.s32 	%r35, %r67, %r34;
	mul.lo.s32 	%r36, %r35, 48271;
	mul.lo.s32 	%r37, %r33, 3399;
	setp.lt.u32 	%p8, %r36, %r37;
	xor.b32  	%r38, %r37, 2147483647;
	neg.s32 	%r39, %r37;
	selp.b32 	%r40, %r38, %r39, %p8;
	add.s32 	%r41, %r36, %r40;
	add.s32 	%r42, %r41, -1;
	cvt.rn.f32.u32 	%f5, %r42;
	mul.f32 	%f6, %f5, 0f30000000;
	fma.rn.f32 	%f7, %f3, %f6, %f1;
	mul.wide.s32 	%rd41, %r12, 4;
	add.s64 	%rd42, %rd1, %rd41;
	st.global.f32 	[%rd42], %f7;
$L__BB3_11:
	add.s32 	%r66, %r66, 1;
	setp.ne.s32 	%p9, %r66, %r17;
	@%p9 bra 	$L__BB3_3;
	bra.uni 	$L__BB3_21;
$L__BB3_12:
	setp.lt.s32 	%p10, %r17, 1;
	@%p10 bra 	$L__BB3_21;
	mov.u32 	%r4, %tid.x;
	sub.f32 	%f4, %f2, %f1;
	mov.b32 	%r64, 0;
$L__BB3_14:
	shl.b32 	%r45, %r64, 7;
	add.s32 	%r6, %r45, %r4;
	add.s32 	%r7, %r6, %r2;
	setp.eq.s32 	%p11, %r7, 0;
	mov.b32 	%r65, 1;
	@%p11 bra 	$L__BB3_20;
	cvt.u64.u32 	%rd60, %r7;
	mov.b64 	%rd61, 48271;
	mov.b64 	%rd62, 1;
$L__BB3_16:
	and.b64  	%rd45, %rd60, 1;
	setp.eq.b64 	%p12, %rd45, 1;
	not.pred 	%p13, %p12;
	@%p13 bra 	$L__BB3_18;
	mul.lo.s64 	%rd46, %rd62, %rd61;
	mul.hi.u64 	%rd47, %rd46, 8589934597;
	sub.s64 	%rd48, %rd46, %rd47;
	shr.u64 	%rd49, %rd48, 1;
	add.s64 	%rd50, %rd49, %rd47;
	shr.u64 	%rd51, %rd50, 30;
	mul.lo.s64 	%rd52, %rd51, 2147483647;
	sub.s64 	%rd62, %rd46, %rd52;
$L__BB3_18:
	shr.u64 	%rd8, %rd60, 1;
	mul.lo.s64 	%rd53, %rd61, %rd61;
	mul.hi.u64 	%rd54, %rd53, -9223372032559808509;
	shr.u64 	%rd55, %rd54, 30;
	mul.lo.s64 	%rd56, %rd55, 2147483647;
	sub.s64 	%rd61, %rd53, %rd56;
	setp.gt.u64 	%p14, %rd60, 1;
	mov.u64 	%rd60, %rd8;
	@%p14 bra 	$L__BB3_16;
	cvt.u32.u64 	%r46, %rd62;
	mul.hi.u32 	%r47, %r46, 3;
	sub.s32 	%r48, %r46, %r47;
	shr.u32 	%r49, %r48, 1;
	add.s32 	%r50, %r49, %r47;
	shr.u32 	%r51, %r50, 30;
	mul.lo.s32 	%r52, %r51, 2147483647;
	sub.s32 	%r65, %r46, %r52;
$L__BB3_20:
	mul.hi.u32 	%r53, %r65, -1131474031;
	shr.u32 	%r54, %r53, 15;
	mul.lo.s32 	%r55, %r54, 44488;
	sub.s32 	%r56, %r65, %r55;
	mul.lo.s32 	%r57, %r56, 48271;
	mul.lo.s32 	%r58, %r54, 3399;
	setp.lt.u32 	%p15, %r57, %r58;
	xor.b32  	%r59, %r58, 2147483647;
	neg.s32 	%r60, %r58;
	selp.b32 	%r61, %r59, %r60, %p15;
	add.s32 	%r62, %r57, %r61;
	add.s32 	%r63, %r62, -1;
	cvt.rn.f32.u32 	%f8, %r63;
	mul.f32 	%f9, %f8, 0f30000000;
	fma.rn.f32 	%f10, %f4, %f9, %f1;
	mul.wide.s32 	%rd57, %r6, 4;
	add.s64 	%rd58, %rd1, %rd57;
	st.global.f32 	[%rd58], %f10;
	add.s32 	%r64, %r64, 1;
	setp.eq.s32 	%p16, %r64, %r17;
	@%p16 bra 	$L__BB3_21;
	bra.uni 	$L__BB3_14;
$L__BB3_21:
	ret;

}


// ===== COMPILED SASS (sm_100) =====

	.target	sm_100

	.elftype	@"ET_EXEC"


//--------------------- .note.nv.tkinfo           --------------------------
	.section	.note.nv.tkinfo,"",@"SHT_NOTE"
	.sectionflags	@"SHF_NOTE_NV_TKINFO"
	.tkinfo
        /*0018*/ 	.word	0x00000002
        /*0030*/ 	.string	""
        /*0030*/ 	.string	"ptxas"
        /*0030*/ 	.string	"Cuda compilation tools, release 13.0, V13.0.88"
        /*0030*/ 	.string	"Build cuda_13.0.r13.0/compiler.36424714_0"
        /*0030*/ 	.string	"-arch sm_100 -m 64 "



//--------------------- .note.nv.cuinfo           --------------------------
	.section	.note.nv.cuinfo,"",@"SHT_NOTE"
	.sectionflags	@"SHF_NOTE_NV_CUINFO"
        /*0018*/ 	.short	0x0002
        /*001a*/ 	.short	0x0064
        /*001c*/ 	.short	0x0082
	.zero		2


//--------------------- .nv.info                  --------------------------
	.section	.nv.info,"",@"SHT_CUDA_INFO"
	.align	4


	//----- nvinfo : EIATTR_REGCOUNT
	.align		4
        /*0000*/ 	.byte	0x04, 0x2f
        /*0002*/ 	.short	(.L_44 - .L_43)
	.align		4
.L_43:
        /*0004*/ 	.word	index@(_ZN3cub18CUB_300001_SM_10006detail11EmptyKernelIvEEvv)
        /*0008*/ 	.word	0x00000004


	//----- nvinfo : EIATTR_FRAME_SIZE
	.align		4
.L_44:
        /*000c*/ 	.byte	0x04, 0x11
        /*000e*/ 	.short	(.L_46 - .L_45)
	.align		4
.L_45:
        /*0010*/ 	.word	index@(_ZN3cub18CUB_300001_SM_10006detail11EmptyKernelIvEEvv)
        /*0014*/ 	.word	0x00000000


	//----- nvinfo : EIATTR_REGCOUNT
	.align		4
.L_46:
        /*0018*/ 	.byte	0x04, 0x2f
        /*001a*/ 	.short	(.L_48 - .L_47)
	.align		4
.L_47:
        /*001c*/ 	.word	index@(_ZN3cub18CUB_300001_SM_10006detail8for_each13static_kernelINS2_12policy_hub_t12policy_500_tElN6thrust24THRUST_300001_SM_1000_NS8cuda_cub6__fill7functorINS7_10device_ptrIfEEfEEEEvT0_T1_)
        /*0020*/ 	.word	0x00000008


	//----- nvinfo : EIATTR_FRAME_SIZE
	.align		4
.L_48:
        /*0024*/ 	.byte	0x04, 0x11
        /*0026*/ 	.short	(.L_50 - .L_49)
	.align		4
.L_49:
        /*0028*/ 	.word	index@(_ZN3cub18CUB_300001_SM_10006detail8for_each13static_kernelINS2_12policy_hub_t12policy_500_tElN6thrust24THRUST_300001_SM_1000_NS8cuda_cub6__fill7functorINS7_10device_ptrIfEEfEEEEvT0_T1_)
        /*002c*/ 	.word	0x00000000


	//----- nvinfo : EIATTR_REGCOUNT
	.align		4
.L_50:
        /*0030*/ 	.byte	0x04, 0x2f
        /*0032*/ 	.short	(.L_52 - .L_51)
	.align		4
.L_51:
        /*0034*/ 	.word	index@(_ZN3cub18CUB_300001_SM_10006detail9transform16transform_kernelINS2_10policy_hubILb1EN4cuda3std3__45tupleIJN6thrust24THRUST_300001_SM_1000_NS17counting_iteratorIjNSA_11use_defaultESC_SC_EEEEEE10policy1000EiN2px16random_generatorENSA_10device_ptrIfEEJSD_EEEvT0_iT1_T2_DpNS2_10kernel_argIT3_EE)
        /*0038*/ 	.word	0x0000001e


	//----- nvinfo : EIATTR_FRAME_SIZE
	.align		4
.L_52:
        /*003c*/ 	.byte	0x04, 0x11
        /*003e*/ 	.short	(.L_54 - .L_53)
	.align		4
.L_53:
        /*0040*/ 	.word	index@(_ZN3cub18CUB_300001_SM_10006detail9transform16transform_kernelINS2_10policy_hubILb1EN4cuda3std3__45tupleIJN6thrust24THRUST_300001_SM_1000_NS17counting_iteratorIjNSA_11use_defaultESC_SC_EEEEEE10policy1000EiN2px16random_generatorENSA_10device_ptrIfEEJSD_EEEvT0_iT1_T2_DpNS2_10kernel_argIT3_EE)
        /*0044*/ 	.word	0x00000000


	//----- nvinfo : EIATTR_REGCOUNT
	.align		4
.L_54:
        /*0048*/ 	.byte	0x04, 0x2f
        /*004a*/ 	.short	(.L_56 - .L_55)
	.align		4
.L_55:
        /*004c*/ 	.word	index@(_ZN3cub18CUB_300001_SM_10006detail9transform16transform_kernelINS2_10policy_hubILb1EN4cuda3std3__45tupleIJN6thrust24THRUST_300001_SM_1000_NS17counting_iteratorIjNSA_11use_defaultESC_SC_EEEEEE10policy1000ElN2px16random_generatorENSA_10device_ptrIfEEJSD_EEEvT0_iT1_T2_DpNS2_10kernel_argIT3_EE)
        /*0050*/ 	.word	0x0000001e


	//----- nvinfo : EIATTR_FRAME_SIZE
	.align		4
.L_56:
        /*0054*/ 	.byte	0x04, 0x11
        /*0056*/ 	.short	(.L_58 - .L_57)
	.align		4
.L_57:
        /*0058*/ 	.word	index@(_ZN3cub18CUB_300001_SM_10006detail9transform16transform_kernelINS2_10policy_hubILb1EN4cuda3std3__45tupleIJN6thrust24THRUST_300001_SM_1000_NS17counting_iteratorIjNSA_11use_defaultESC_SC_EEEEEE10policy1000ElN2px16random_generatorENSA_10device_ptrIfEEJSD_EEEvT0_iT1_T2_DpNS2_10kernel_argIT3_EE)
        /*005c*/ 	.word	0x00000000


	//----- nvinfo : EIATTR_MIN_STACK_SIZE
	.align		4
.L_58:
        /*0060*/ 	.byte	0x04, 0x12
        /*0062*/ 	.short	(.L_60 - .L_59)
	.align		4
.L_59:
        /*0064*/ 	.word	index@(_ZN3cub18CUB_300001_SM_10006detail9transform16transform_kernelINS2_10policy_hubILb1EN4cuda3std3__45tupleIJN6thrust24THRUST_300001_SM_1000_NS17counting_iteratorIjNSA_11use_defaultESC_SC_EEEEEE10policy1000ElN2px16random_generatorENSA_10device_ptrIfEEJSD_EEEvT0_iT1_T2_DpNS2_10kernel_argIT3_EE)
        /*0068*/ 	.word	0x00000000


	//----- nvinfo : EIATTR_MIN_STACK_SIZE
	.align		4
.L_60:
        /*006c*/ 	.byte	0x04, 0x12
        /*006e*/ 	.short	(.L_62 - .L_61)
	.align		4
.L_61:
        /*0070*/ 	.word	index@(_ZN3cub18CUB_300001_SM_10006detail9transform16transform_kernelINS2_10policy_hubILb1EN4cuda3std3__45tupleIJN6thrust24THRUST_300001_SM_1000_NS17counting_iteratorIjNSA_11use_defaultESC_SC_EEEEEE10policy1000EiN2px16random_generatorENSA_10device_ptrIfEEJSD_EEEvT0_iT1_T2_DpNS2_10kernel_argIT3_EE)
        /*0074*/ 	.word	0x00000000


	//----- nvinfo : EIATTR_MIN_STACK_SIZE
	.align		4
.L_62:
        /*0078*/ 	.byte	0x04, 0x12
        /*007a*/ 	.short	(.L_64 - .L_63)
	.align		4
.L_63:
        /*007c*/ 	.word	index@(_ZN3cub18CUB_300001_SM_10006detail8for_each13static_kernelINS2_12policy_hub_t12policy_500_tElN6thrust24THRUST_300001_SM_1000_NS8cuda_cub6__fill7functorINS7_10device_ptrIfEEfEEEEvT0_T1_)
        /*0080*/ 	.word	0x00000000


	//----- nvinfo : EIATTR_MIN_STACK_SIZE
	.align		4
.L_64:
        /*0084*/ 	.byte	0x04, 0x12
        /*0086*/ 	.short	(.L_66 - .L_65)
	.align		4
.L_65:
        /*0088*/ 	.word	index@(_ZN3cub18CUB_300001_SM_10006detail11EmptyKernelIvEEvv)
        /*008c*/ 	.word	0x00000000
.L_66:


//--------------------- .nv.compat                --------------------------
	.section	.nv.compat,"",@"SHT_CUDA_COMPAT_INFO"
	.align	4
        /*0000*/ 	.byte	0x02, 0x09, 0x00, 0x00, 0x02, 0x02, 0x01, 0x00, 0x02, 0x05, 0x05, 0x00, 0x03, 0x07, 0x01, 0x01
        /*0010*/ 	.byte	0x02, 0x03, 0x00, 0x00, 0x02, 0x06, 0x01, 0x00, 0x04, 0x0b, 0x08, 0x00, 0x09, 0x00, 0x00, 0x00
        /*0020*/ 	.byte	0x00, 0x00, 0x00, 0x00


//--------------------- .nv.info._ZN3cub18CUB_300001_SM_10006detail9transform16transform_kernelINS2_10policy_hubILb1EN4cuda3std3__45tupleIJN6thrust24THRUST_300001_SM_1000_NS17counting_iteratorIjNSA_11use_defaultESC_SC_EEEEEE10policy1000ElN2px16random_generatorENSA_10device_ptrIfEEJSD_EEEvT0_iT1_T2_DpNS2_10kernel_argIT3_EE --------------------------
	.section	.nv.info._ZN3cub18CUB_300001_SM_10006detail9transform16transform_kernelINS2_10policy_hubILb1EN4cuda3std3__45tupleIJN6thrust24THRUST_300001_SM_1000_NS17counting_iteratorIjNSA_11use_defaultESC_SC_EEEEEE10policy1000ElN2px16random_generatorENSA_10device_ptrIfEEJSD_EEEvT0_iT1_T2_DpNS2_10kernel_argIT3_EE,"",@"SHT_CUDA_INFO"
	.sectionflags	@""
	.align	4


	//----- nvinfo : EIATTR_CUDA_API_VERSION
	.align		4
        /*0000*/ 	.byte	0x04, 0x37
        /*0002*/ 	.short	(.L_68 - .L_67)
.L_67:
        /*0004*/ 	.word	0x00000082


	//----- nvinfo : EIATTR_KPARAM_INFO
	.align		4
.L_68:
        /*0008*/ 	.byte	0x04, 0x17
        /*000a*/ 	.short	(.L_70 - .L_69)
.L_69:
        /*000c*/ 	.word	0x00000000
        /*0010*/ 	.short	0x0004
        /*0012*/ 	.short	0x0020
        /*0014*/ 	.byte	0x00, 0xf0, 0x41, 0x00


	//----- nvinfo : EIATTR_KPARAM_INFO
	.align		4
.L_70:
        /*0018*/ 	.byte	0x04, 0x17
        /*001a*/ 	.short	(.L_72 - .L_71)
.L_71:
        /*001c*/ 	.word	0x00000000
        /*0020*/ 	.short	0x0003
        /*0022*/ 	.short	0x0018
        /*0024*/ 	.byte	0x00, 0xf0, 0x21, 0x00


	//----- nvinfo : EIATTR_KPARAM_INFO
	.align		4
.L_72:
        /*0028*/ 	.byte	0x04, 0x17
        /*002a*/ 	.short	(.L_74 - .L_73)
.L_73:
        /*002c*/ 	.word	0x00000000
        /*0030*/ 	.short	0x0002
        /*0032*/ 	.short	0x000c
        /*0034*/ 	.byte	0x00, 0xf0, 0x21, 0x00


	//----- nvinfo : EIATTR_KPARAM_INFO
	.align		4
.L_74:
        /*0038*/ 	.byte	0x04, 0x17
        /*003a*/ 	.short	(.L_76 - .L_75)
.L_75:
        /*003c*/ 	.word	0x00000000
        /*0040*/ 	.short	0x0001
        /*0042*/ 	.short	0x0008
        /*0044*/ 	.byte	0x00, 0xf0, 0x11, 0x00


	//----- nvinfo : EIATTR_KPARAM_INFO
	.align		4
.L_76:
        /*0048*/ 	.byte	0x04, 0x17
        /*004a*/ 	.short	(.L_78 - .L_77)
.L_77:
        /*004c*/ 	.word	0x00000000
        /*0050*/ 	.short	0x0000
        /*0052*/ 	.short	0x0000
        /*0054*/ 	.byte	0x00, 0xf0, 0x21, 0x00


	//----- nvinfo : EIATTR_SPARSE_MMA_MASK
	.align		4
.L_78:
        /*0058*/ 	.byte	0x03, 0x50
        /*005a*/ 	.short	0x0000


	//----- nvinfo : EIATTR_MAXREG_COUNT
	.align		4
        /*005c*/ 	.byte	0x03, 0x1b
        /*005e*/ 	.short	0x00ff


	//----- nvinfo : EIATTR_MERCURY_ISA_VERSION
	.align		4
        /*0060*/ 	.byte	0x03, 0x5f
        /*0062*/ 	.short	0x0101


	//----- nvinfo : EIATTR_VRC_CTA_INIT_COUNT
	.align		4
        /*0064*/ 	.byte	0x02, 0x4a
	.zero		1
	.zero		1


	//----- nvinfo : EIATTR_EXIT_INSTR_OFFSETS
	.align		4
        /*0068*/ 	.byte	0x04, 0x1c
        /*006a*/ 	.short	(.L_80 - .L_79)


	//   ....[0]....
.L_79:
        /*006c*/ 	.word	0x00000170


	//   ....[1]....
        /*0070*/ 	.word	0x00000790


	//   ....[2]....
        /*0074*/ 	.word	0x000007b0


	//   ....[3]....
        /*0078*/ 	.word	0x00000d60


	//----- nvinfo : EIATTR_MAX_THREADS
	.align		4
.L_80:
        /*007c*/ 	.byte	0x04, 0x05
        /*007e*/ 	.short	(.L_82 - .L_81)
.L_81:
        /*0080*/ 	.word	0x00000080
        /*0084*/ 	.word	0x00000001
        /*0088*/ 	.word	0x00000001


	//----- nvinfo : EIATTR_CRS_STACK_SIZE
	.align		4
.L_82:
        /*008c*/ 	.byte	0x04, 0x1e
        /*008e*/ 	.short	(.L_84 - .L_83)
.L_83:
        /*0090*/ 	.word	0x00000000


	//----- nvinfo : EIATTR_CBANK_PARAM_SIZE
	.align		4
.L_84:
        /*0094*/ 	.byte	0x03, 0x19
        /*0096*/ 	.short	0x0030


	//----- nvinfo : EIATTR_PARAM_CBANK
	.align		4
        /*0098*/ 	.byte	0x04, 0x0a
        /*009a*/ 	.short	(.L_86 - .L_85)
	.align		4
.L_85:
        /*009c*/ 	.word	index@(.nv.constant0._ZN3cub18CUB_300001_SM_10006detail9transform16transform_kernelINS2_10policy_hubILb1EN4cuda3std3__45tupleIJN6thrust24THRUST_300001_SM_1000_NS17counting_iteratorIjNSA_11use_defaultESC_SC_EEEEEE10policy1000ElN2px16random_generatorENSA_10device_ptrIfEEJSD_EEEvT0_iT1_T2_DpNS2_10kernel_argIT3_EE)
        /*00a0*/ 	.short	0x0380
        /*00a2*/ 	.short	0x0030


	//----- nvinfo : EIATTR_SW_WAR
	.align		4
.L_86:
        /*00a4*/ 	.byte	0x04, 0x36
        /*00a6*/ 	.short	(.L_88 - .L_87)
.L_87:
        /*00a8*/ 	.word	0x00000008
.L_88:


//--------------------- .nv.info._ZN3cub18CUB_300001_SM_10006detail9transform16transform_kernelINS2_10policy_hubILb1EN4cuda3std3__45tupleIJN6thrust24THRUST_300001_SM_1000_NS17counting_iteratorIjNSA_11use_defaultESC_SC_EEEEEE10policy1000EiN2px16random_generatorENSA_10device_ptrIfEEJSD_EEEvT0_iT1_T2_DpNS2_10kernel_argIT3_EE --------------------------
	.section	.nv.info._ZN3cub18CUB_300001_SM_10006detail9transform16transform_kernelINS2_10policy_hubILb1EN4cuda3std3__45tupleIJN6thrust24THRUST_300001_SM_1000_NS17counting_iteratorIjNSA_11use_defaultESC_SC_EEEEEE10policy1000EiN2px16random_generatorENSA_10device_ptrIfEEJSD_EEEvT0_iT1_T2_DpNS2_10kernel_argIT3_EE,"",@"SHT_CUDA_INFO"
	.sectionflags	@""
	.align	4


	//----- nvinfo : EIATTR_CUDA_API_VERSION
	.align		4
        /*0000*/ 	.byte	0x04, 0x37
        /*0002*/ 	.short	(.L_90 - .L_89)
.L_89:
        /*0004*/ 	.word	0x00000082


	//----- nvinfo : EIATTR_KPARAM_INFO
	.align		4
.L_90:
        /*0008*/ 	.byte	0x04, 0x17
        /*000a*/ 	.short	(.L_92 - .L_91)
.L_91:
        /*000c*/ 	.word	0x00000000
        /*0010*/ 	.short	0x0004
        /*0012*/ 	.short	0x0018
        /*0014*/ 	.byte	0x00, 0xf0, 0x41, 0x00


	//----- nvinfo : EIATTR_KPARAM_INFO
	.align		4
.L_92:
        /*0018*/ 	.byte	0x04, 0x17
        /*001a*/ 	.short	(.L_94 - .L_93)
.L_93:
        /*001c*/ 	.word	0x00000000
        /*0020*/ 	.short	0x0003
        /*0022*/ 	.short	0x0010
        /*0024*/ 	.byte	0x00, 0xf0, 0x21, 0x00


	//----- nvinfo : EIATTR_KPARAM_INFO
	.align		4
.L_94:
        /*0028*/ 	.byte	0x04, 0x17
        /*002a*/ 	.short	(.L_96 - .L_95)
.L_95:
        /*002c*/ 	.word	0x00000000
        /*0030*/ 	.short	0x0002
        /*0032*/ 	.short	0x0008
        /*0034*/ 	.byte	0x00, 0xf0, 0x21, 0x00


	//----- nvinfo : EIATTR_KPARAM_INFO
	.align		4
.L_96:
        /*0038*/ 	.byte	0x04, 0x17
        /*003a*/ 	.short	(.L_98 - .L_97)
.L_97:
        /*003c*/ 	.word	0x00000000
        /*0040*/ 	.short	0x0001
        /*0042*/ 	.short	0x0004
        /*0044*/ 	.byte	0x00, 0xf0, 0x11, 0x00


	//----- nvinfo : EIATTR_KPARAM_INFO
	.align		4
.L_98:
        /*0048*/ 	.byte	0x04, 0x17
        /*004a*/ 	.short	(.L_100 - .L_99)
.L_99:
        /*004c*/ 	.word	0x00000000
        /*0050*/ 	.short	0x0000
        /*0052*/ 	.short	0x0000
        /*0054*/ 	.byte	0x00, 0xf0, 0x11, 0x00


	//----- nvinfo : EIATTR_SPARSE_MMA_MASK
	.align		4
.L_100:
        /*0058*/ 	.byte	0x03, 0x50
        /*005a*/ 	.short	0x0000


	//----- nvinfo : EIATTR_MAXREG_COUNT
	.align		4
        /*005c*/ 	.byte	0x03, 0x1b
        /*005e*/ 	.short	0x00ff


	//----- nvinfo : EIATTR_MERCURY_ISA_VERSION
	.align		4
        /*0060*/ 	.byte	0x03, 0x5f
        /*0062*/ 	.short	0x0101


	//----- nvinfo : EIATTR_VRC_CTA_INIT_COUNT
	.align		4
        /*0064*/ 	.byte	0x02, 0x4a
	.zero		1
	.zero		1


	//----- nvinfo : EIATTR_EXIT_INSTR_OFFSETS
	.align		4
        /*0068*/ 	.byte	0x04, 0x1c
        /*006a*/ 	.short	(.L_102 - .L_101)


	//   ....[0]....
.L_101:
        /*006c*/ 	.word	0x000000f0


	//   ....[1]....
        /*0070*/ 	.word	0x000006a0


	//   ....[2]....
        /*0074*/ 	.word	0x000006d0


	//   ....[3]....
        /*0078*/ 	.word	0x00000ce0


	//----- nvinfo : EIATTR_MAX_THREADS
	.align		4
.L_102:
        /*007c*/ 	.byte	0x04, 0x05
        /*007e*/ 	.short	(.L_104 - .L_103)
.L_103:
        /*0080*/ 	.word	0x00000080
        /*0084*/ 	.word	0x00000001
        /*0088*/ 	.word	0x00000001


	//----- nvinfo : EIATTR_CRS_STACK_SIZE
	.align		4
.L_104:
        /*008c*/ 	.byte	0x04, 0x1e
        /*008e*/ 	.short	(.L_106 - .L_105)
.L_105:
        /*0090*/ 	.word	0x00000000


	//----- nvinfo : EIATTR_CBANK_PARAM_SIZE
	.align		4
.L_106:
        /*0094*/ 	.byte	0x03, 0x19
        /*0096*/ 	.short	0x0028


	//----- nvinfo : EIATTR_PARAM_CBANK
	.align		4
        /*0098*/ 	.byte	0x04, 0x0a
        /*009a*/ 	.short	(.L_108 - .L_107)
	.align		4
.L_107:
        /*009c*/ 	.word	index@(.nv.constant0._ZN3cub18CUB_300001_SM_10006detail9transform16transform_kernelINS2_10policy_hubILb1EN4cuda3std3__45tupleIJN6thrust24THRUST_300001_SM_1000_NS17counting_iteratorIjNSA_11use_defaultESC_SC_EEEEEE10policy1000EiN2px16random_generatorENSA_10device_ptrIfEEJSD_EEEvT0_iT1_T2_DpNS2_10kernel_argIT3_EE)
        /*00a0*/ 	.short	0x0380
        /*00a2*/ 	.short	0x0028


	//----- nvinfo : EIATTR_SW_WAR
	.align		4
.L_108:
        /*00a4*/ 	.byte	0x04, 0x36
        /*00a6*/ 	.short	(.L_110 - .L_109)
.L_109:
        /*00a8*/ 	.word	0x00000008
.L_110:


//--------------------- .nv.info._ZN3cub18CUB_300001_SM_10006detail8for_each13static_kernelINS2_12policy_hub_t12policy_500_tElN6thrust24THRUST_300001_SM_1000_NS8cuda_cub6__fill7functorINS7_10device_ptrIfEEfEEEEvT0_T1_ --------------------------
	.section	.nv.info._ZN3cub18CUB_300001_SM_10006detail8for_each13static_kernelINS2_12policy_hub_t12policy_500_tElN6thrust24THRUST_300001_SM_1000_NS8cuda_cub6__fill7functorINS7_10device_ptrIfEEfEEEEvT0_T1_,"",@"SHT_CUDA_INFO"
	.sectionflags	@""
	.align	4


	//----- nvinfo : EIATTR_CUDA_API_VERSION
	.align		4
        /*0000*/ 	.byte	0x04, 0x37
        /*0002*/ 	.short	(.L_112 - .L_111)
.L_111:
        /*0004*/ 	.word	0x00000082


	//----- nvinfo : EIATTR_KPARAM_INFO
	.align		4
.L_112:
        /*0008*/ 	.byte	0x04, 0x17
        /*000a*/ 	.short	(.L_114 - .L_113)
.L_113:
        /*000c*/ 	.word	0x00000000
        /*0010*/ 	.short	0x0001
        /*0012*/ 	.short	0x0008
        /*0014*/ 	.byte	0x00, 0xf0, 0x41, 0x00


	//----- nvinfo : EIATTR_KPARAM_INFO
	.align		4
.L_114:
        /*0018*/ 	.byte	0x04, 0x17
        /*001a*/ 	.short	(.L_116 - .L_115)
.L_115:
        /*001c*/ 	.word	0x00000000
        /*0020*/ 	.short	0x0000
        /*0022*/ 	.short	0x0000
        /*0024*/ 	.byte	0x00, 0xf0, 0x21, 0x00


	//----- nvinfo : EIATTR_SPARSE_MMA_MASK
	.align		4
.L_116:
        /*0028*/ 	.byte	0x03, 0x50
        /*002a*/ 	.short	0x0000


	//----- nvinfo : EIATTR_MAXREG_COUNT
	.align		4
        /*002c*/ 	.byte	0x03, 0x1b
        /*002e*/ 	.short	0x00ff


	//----- nvinfo : EIATTR_MERCURY_ISA_VERSION
	.align		4
        /*0030*/ 	.byte	0x03, 0x5f
        /*0032*/ 	.short	0x0101


	//----- nvinfo : EIATTR_VRC_CTA_INIT_COUNT
	.align		4
        /*0034*/ 	.byte	0x02, 0x4a
	.zero		1
	.zero		1


	//----- nvinfo : EIATTR_EXIT_INSTR_OFFSETS
	.align		4
        /*0038*/ 	.byte	0x04, 0x1c
        /*003a*/ 	.short	(.L_118 - .L_117)


	//   ....[0]....
.L_117:
        /*003c*/ 	.word	0x00000130


	//   ....[1]....
        /*0040*/ 	.word	0x00000240


	//   ....[2]....
        /*0044*/ 	.word	0x00000270


	//----- nvinfo : EIATTR_MAX_THREADS
	.align		4
.L_118:
        /*0048*/ 	.byte	0x04, 0x05
        /*004a*/ 	.short	(.L_120 - .L_119)
.L_119:
        /*004c*/ 	.word	0x00000100
        /*0050*/ 	.word	0x00000001
        /*0054*/ 	.word	0x00000001


	//----- nvinfo : EIATTR_CBANK_PARAM_SIZE
	.align		4
.L_120:
        /*0058*/ 	.byte	0x03, 0x19
        /*005a*/ 	.short	0x0018


	//----- nvinfo : EIATTR_PARAM_CBANK
	.align		4
        /*005c*/ 	.byte	0x04, 0x0a
        /*005e*/ 	.short	(.L_122 - .L_121)
	.align		4
.L_121:
        /*0060*/ 	.word	index@(.nv.constant0._ZN3cub18CUB_300001_SM_10006detail8for_each13static_kernelINS2_12policy_hub_t12policy_500_tElN6thrust24THRUST_300001_SM_1000_NS8cuda_cub6__fill7functorINS7_10device_ptrIfEEfEEEEvT0_T1_)
        /*0064*/ 	.short	0x0380
        /*0066*/ 	.short	0x0018


	//----- nvinfo : EIATTR_SW_WAR
	.align		4
.L_122:
        /*0068*/ 	.byte	0x04, 0x36
        /*006a*/ 	.short	(.L_124 - .L_123)
.L_123:
        /*006c*/ 	.word	0x00000008
.L_124:


//--------------------- .nv.info._ZN3cub18CUB_300001_SM_10006detail11EmptyKernelIvEEvv --------------------------
	.section	.nv.info._ZN3cub18CUB_300001_SM_10006detail11EmptyKernelIvEEvv,"",@"SHT_CUDA_INFO"
	.sectionflags	@""
	.align	4


	//----- nvinfo : EIATTR_CUDA_API_VERSION
	.align		4
        /*0000*/ 	.byte	0x04, 0x37
        /*0002*/ 	.short	(.L_126 - .L_125)
.L_125:
        /*0004*/ 	.word	0x00000082


	//----- nvinfo : EIATTR_SPARSE_MMA_MASK
	.align		4
.L_126:
        /*0008*/ 	.byte	0x03, 0x50
        /*000a*/ 	.short	0x0000


	//----- nvinfo : EIATTR_MAXREG_COUNT
	.align		4
        /*000c*/ 	.byte	0x03, 0x1b
        /*000e*/ 	.short	0x00ff


	//----- nvinfo : EIATTR_MERCURY_ISA_VERSION
	.align		4
        /*0010*/ 	.byte	0x03, 0x5f
        /*0012*/ 	.short	0x0101


	//----- nvinfo : EIATTR_VRC_CTA_INIT_COUNT
	.align		4
        /*0014*/ 	.byte	0x02, 0x4a
	.zero		1
	.zero		1


	//----- nvinfo : EIATTR_EXIT_INSTR_OFFSETS
	.align		4
        /*0018*/ 	.byte	0x04, 0x1c
        /*001a*/ 	.short	(.L_128 - .L_127)


	//   ....[0]....
.L_127:
        /*001c*/ 	.word	0x00000010


	//----- nvinfo : EIATTR_SW_WAR
	.align		4
.L_128:
        /*0020*/ 	.byte	0x04, 0x36
        /*0022*/ 	.short	(.L_130 - .L_129)
.L_129:
        /*0024*/ 	.word	0x00000008
.L_130:


//--------------------- .nv.callgraph             --------------------------
	.section	.nv.callgraph,"",@"SHT_CUDA_CALLGRAPH"
	.align	4
	.sectionentsize	8
	.align		4
        /*0000*/ 	.word	0x00000000
	.align		4
        /*0004*/ 	.word	0xffffffff
	.align		4
        /*0008*/ 	.word	0x00000000
	.align		4
        /*000c*/ 	.word	0xfffffffe
	.align		4
        /*0010*/ 	.word	0x00000000
	.align		4
        /*0014*/ 	.word	0xfffffffd
	.align		4
        /*0018*/ 	.word	0x00000000
	.align		4
        /*001c*/ 	.word	0xfffffffc


//--------------------- .nv.constant4             --------------------------
	.section	.nv.constant4,"a",@progbits
	.align	8
	.align		8
.nv.constant4:
        /*0000*/ 	.dword	_ZN34_INTERNAL_b6994505_4_k_cu_1223bafb4cuda3std3__45__cpo5beginE
	.align		8
        /*0008*/ 	.dword	_ZN34_INTERNAL_b6994505_4_k_cu_1223bafb4cuda3std3__45__cpo3endE
	.align		8
        /*0010*/ 	.dword	_ZN34_INTERNAL_b6994505_4_k_cu_1223bafb4cuda3std3__45__cpo6cbeginE
	.align		8
        /*0018*/ 	.dword	_ZN34_INTERNAL_b6994505_4_k_cu_1223bafb4cuda3std3__45__cpo4cendE
	.align		8
        /*0020*/ 	.dword	_ZN34_INTERNAL_b6994505_4_k_cu_1223bafb4cuda3std3__45__cpo6rbeginE
	.align		8
        /*0028*/ 	.dword	_ZN34_INTERNAL_b6994505_4_k_cu_1223bafb4cuda3std3__45__cpo4rendE
	.align		8
        /*0030*/ 	.dword	_ZN34_INTERNAL_b6994505_4_k_cu_1223bafb4cuda3std3__45__cpo7crbeginE
	.align		8
        /*0038*/ 	.dword	_ZN34_INTERNAL_b6994505_4_k_cu_1223bafb4cuda3std3__45__cpo5crendE
	.align		8
        /*0040*/ 	.dword	_ZN34_INTERNAL_b6994505_4_k_cu_1223bafb4cuda3std3__436_GLOBAL__N__b6994505_4_k_cu_1223bafb6ignoreE
	.align		8
        /*0048*/ 	.dword	_ZN34_INTERNAL_b6994505_4_k_cu_1223bafb4cuda3std3__419piecewise_constructE
	.align		8
        /*0050*/ 	.dword	_ZN34_INTERNAL_b6994505_4_k_cu_1223bafb4cuda3std3__48in_placeE
	.align		8
        /*0058*/ 	.dword	_ZN34_INTERNAL_b6994505_4_k_cu_1223bafb4cuda3std3__420unreachable_sentinelE
	.align		8
        /*0060*/ 	.dword	_ZN34_INTERNAL_b6994505_4_k_cu_1223bafb4cuda3std3__47nulloptE
	.align		8
        /*0068*/ 	.dword	_ZN34_INTERNAL_b6994505_4_k_cu_1223bafb4cuda3std3__48unexpectE
	.align		8
        /*0070*/ 	.dword	_ZN34_INTERNAL_b6994505_4_k_cu_1223bafb4cuda3std6ranges3__45__cpo4swapE
	.align		8
        /*0078*/ 	.dword	_ZN34_INTERNAL_b6994505_4_k_cu_1223bafb4cuda3std6ranges3__45__cpo9iter_moveE
	.align		8
        /*0080*/ 	.dword	_ZN34_INTERNAL_b6994505_4_k_cu_1223bafb4cuda3std6ranges3__45__cpo5beginE
	.align		8
        /*0088*/ 	.dword	_ZN34_INTERNAL_b6994505_4_k_cu_1223bafb4cuda3std6ranges3__45__cpo3endE
	.align		8
        /*0090*/ 	.dword	_ZN34_INTERNAL_b6994505_4_k_cu_1223bafb4cuda3std6ranges3__45__cpo6cbeginE
	.align		8
        /*0098*/ 	.dword	_ZN34_INTERNAL_b6994505_4_k_cu_1223bafb4cuda3std6ranges3__45__cpo4cendE
	.align		8
        /*00a0*/ 	.dword	_ZN34_INTERNAL_b6994505_4_k_cu_1223bafb4cuda3std6ranges3__45__cpo7advanceE
	.align		8
        /*00a8*/ 	.dword	_ZN34_INTERNAL_b6994505_4_k_cu_1223bafb4cuda3std6ranges3__45__cpo9iter_swapE
	.align		8
        /*00b0*/ 	.dword	_ZN34_INTERNAL_b6994505_4_k_cu_1223bafb4cuda3std6ranges3__45__cpo4nextE
	.align		8
        /*00b8*/ 	.dword	_ZN34_INTERNAL_b6994505_4_k_cu_1223bafb4cuda3std6ranges3__45__cpo4prevE
	.align		8
        /*00c0*/ 	.dword	_ZN34_INTERNAL_b6994505_4_k_cu_1223bafb4cuda3std6ranges3__45__cpo4dataE
	.align		8
        /*00c8*/ 	.dword	_ZN34_INTERNAL_b6994505_4_k_cu_1223bafb4cuda3std6ranges3__45__cpo5cdataE
	.align		8
        /*00d0*/ 	.dword	_ZN34_INTERNAL_b6994505_4_k_cu_1223bafb4cuda3std6ranges3__45__cpo4sizeE
	.align		8
        /*00d8*/ 	.dword	_ZN34_INTERNAL_b6994505_4_k_cu_1223bafb4cuda3std6ranges3__45__cpo5ssizeE
	.align		8
        /*00e0*/ 	.dword	_ZN34_INTERNAL_b6994505_4_k_cu_1223bafb4cuda3std6ranges3__45__cpo8distanceE
	.align		8
        /*00e8*/ 	.dword	_ZN34_INTERNAL_b6994505_4_k_cu_1223bafb6thrust24THRUST_300001_SM_1000_NS8cuda_cub3parE
	.align		8
        /*00f0*/ 	.dword	_ZN34_INTERNAL_b6994505_4_k_cu_1223bafb6thrust24THRUST_300001_SM_1000_NS8cuda_cub10par_nosyncE
	.align		8
        /*00f8*/ 	.dword	_ZN34_INTERNAL_b6994505_4_k_cu_1223bafb6thrust24THRUST_300001_SM_1000_NS6system6detail10sequential3seqE
	.align		8
        /*0100*/ 	.dword	_ZN34_INTERNAL_b6994505_4_k_cu_1223bafb6thrust24THRUST_300001_SM_1000_NS12placeholders2_1E
	.align		8
        /*0108*/ 	.dword	_ZN34_INTERNAL_b6994505_4_k_cu_1223bafb6thrust24THRUST_300001_SM_1000_NS12placeholders2_2E
	.align		8
        /*0110*/ 	.dword	_ZN34_INTERNAL_b6994505_4_k_cu_1223bafb6thrust24THRUST_300001_SM_1000_NS12placeholders2_3E
	.align		8
        /*0118*/ 	.dword	_ZN34_INTERNAL_b6994505_4_k_cu_1223bafb6thrust24THRUST_300001_SM_1000_NS12placeholders2_4E
	.align		8
        /*0120*/ 	.dword	_ZN34_INTERNAL_b6994505_4_k_cu_1223bafb6thrust24THRUST_300001_SM_1000_NS12placeholders2_5E
	.align		8
        /*0128*/ 	.dword	_ZN34_INTERNAL_b6994505_4_k_cu_1223bafb6thrust24THRUST_300001_SM_1000_NS12placeholders2_6E
	.align		8
        /*0130*/ 	.dword	_ZN34_INTERNAL_b6994505_4_k_cu_1223bafb6thrust24THRUST_300001_SM_1000_NS12placeholders2_7E
	.align		8
        /*0138*/ 	.dword	_ZN34_INTERNAL_b6994505_4_k_cu_1223bafb6thrust24THRUST_300001_SM_1000_NS12placeholders2_8E
	.align		8
        /*0140*/ 	.dword	_ZN34_INTERNAL_b6994505_4_k_cu_1223bafb6thrust24THRUST_300001_SM_1000_NS12placeholders2_9E
	.align		8
        /*0148*/ 	.dword	_ZN34_INTERNAL_b6994505_4_k_cu_1223bafb6thrust24THRUST_300001_SM_1000_NS12placeholders3_10E
	.align		8
        /*0150*/ 	.dword	_ZN34_INTERNAL_b6994505_4_k_cu_1223bafb6thrust24THRUST_300001_SM_1000_NS3seqE


//--------------------- .text._ZN3cub18CUB_300001_SM_10006detail9transform16transform_kernelINS2_10policy_hubILb1EN4cuda3std3__45tupleIJN6thrust24THRUST_300001_SM_1000_NS17counting_iteratorIjNSA_11use_defaultESC_SC_EEEEEE10policy1000ElN2px16random_generatorENSA_10device_ptrIfEEJSD_EEEvT0_iT1_T2_DpNS2_10kernel_argIT3_EE --------------------------
	.section	.text._ZN3cub18CUB_300001_SM_10006detail9transform16transform_kernelINS2_10policy_hubILb1EN4cuda3std3__45tupleIJN6thrust24THRUST_300001_SM_1000_NS17counting_iteratorIjNSA_11use_defaultESC_SC_EEEEEE10policy1000ElN2px16random_generatorENSA_10device_ptrIfEEJSD_EEEvT0_iT1_T2_DpNS2_10kernel_argIT3_EE,"ax",@progbits
	.align	128
        .global         _ZN3cub18CUB_300001_SM_10006detail9transform16transform_kernelINS2_10policy_hubILb1EN4cuda3std3__45tupleIJN6thrust24THRUST_300001_SM_1000_NS17counting_iteratorIjNSA_11use_defaultESC_SC_EEEEEE10policy1000ElN2px16random_generatorENSA_10device_ptrIfEEJSD_EEEvT0_iT1_T2_DpNS2_10kernel_argIT3_EE
        .type           _ZN3cub18CUB_300001_SM_10006detail9transform16transform_kernelINS2_10policy_hubILb1EN4cuda3std3__45tupleIJN6thrust24THRUST_300001_SM_1000_NS17counting_iteratorIjNSA_11use_defaultESC_SC_EEEEEE10policy1000ElN2px16random_generatorENSA_10device_ptrIfEEJSD_EEEvT0_iT1_T2_DpNS2_10kernel_argIT3_EE,@function
        .size           _ZN3cub18CUB_300001_SM_10006detail9transform16transform_kernelINS2_10policy_hubILb1EN4cuda3std3__45tupleIJN6thrust24THRUST_300001_SM_1000_NS17counting_iteratorIjNSA_11use_defaultESC_SC_EEEEEE10policy1000ElN2px16random_generatorENSA_10device_ptrIfEEJSD_EEEvT0_iT1_T2_DpNS2_10kernel_argIT3_EE,(.L_x_39 - _ZN3cub18CUB_300001_SM_10006detail9transform16transform_kernelINS2_10policy_hubILb1EN4cuda3std3__45tupleIJN6thrust24THRUST_300001_SM_1000_NS17counting_iteratorIjNSA_11use_defaultESC_SC_EEEEEE10policy1000ElN2px16random_generatorENSA_10device_ptrIfEEJSD_EEEvT0_iT1_T2_DpNS2_10kernel_argIT3_EE)
        .other          _ZN3cub18CUB_300001_SM_10006detail9transform16transform_kernelINS2_10policy_hubILb1EN4cuda3std3__45tupleIJN6thrust24THRUST_300001_SM_1000_NS17counting_iteratorIjNSA_11use_defaultESC_SC_EEEEEE10policy1000ElN2px16random_generatorENSA_10device_ptrIfEEJSD_EEEvT0_iT1_T2_DpNS2_10kernel_argIT3_EE,@"STO_CUDA_ENTRY STV_DEFAULT"
_ZN3cub18CUB_300001_SM_10006detail9transform16transform_kernelINS2_10policy_hubILb1EN4cuda3std3__45tupleIJN6thrust24THRUST_300001_SM_1000_NS17counting_iteratorIjNSA_11use_defaultESC_SC_EEEEEE10policy1000ElN2px16random_generatorENSA_10device_ptrIfEEJSD_EEEvT0_iT1_T2_DpNS2_10kernel_argIT3_EE:
.text._ZN3cub18CUB_300001_SM_10006detail9transform16transform_kernelINS2_10policy_hubILb1EN4cuda3std3__45tupleIJN6thrust24THRUST_300001_SM_1000_NS17counting_iteratorIjNSA_11use_defaultESC_SC_EEEEEE10policy1000ElN2px16random_generatorENSA_10device_ptrIfEEJSD_EEEvT0_iT1_T2_DpNS2_10kernel_argIT3_EE:
[----:B------:R-:W-:Y:S08]  /*0000*/  LDC R1, c[0x0][0x37c] ;  /* 0x0000df00ff017b82 */ /* 0x000ff00000000800 */
[----:B------:R-:W0:Y:S01]  /*0010*/  LDC R4, c[0x0][0x388] ;  /* 0x0000e200ff047b82 */ /* 0x000e220000000800 */
[----:B------:R-:W1:Y:S07]  /*0020*/  LDCU.64 UR6, c[0x0][0x380] ;  /* 0x00007000ff0677ac */ /* 0x000e6e0008000a00 */
[----:B------:R-:W2:Y:S08]  /*0030*/  S2UR UR4, SR_CTAID.X ;  /* 0x00000000000479c3 */ /* 0x000eb00000002500 */
[----:B------:R-:W3:Y:S01]  /*0040*/  LDC.64 R10, c[0x0][0x398] ;  /* 0x0000e600ff0a7b82 */ /* 0x000ee20000000a00 */
[----:B0-----:R-:W-:-:S05]  /*0050*/  IMAD.SHL.U32 R3, R4, 0x80, RZ ;  /* 0x0000008004037824 */ /* 0x001fca00078e00ff */
[----:B------:R-:W-:Y:S01]  /*0060*/  SHF.R.S32.HI R0, RZ, 0x1f, R3 ;  /* 0x0000001fff007819 */ /* 0x000fe20000011403 */
[----:B--2---:R-:W-:-:S04]  /*0070*/  IMAD.WIDE.U32 R22, R3, UR4, RZ ;  /* 0x0000000403167c25 */ /* 0x004fc8000f8e00ff */
[----:B------:R-:W-:Y:S01]  /*0080*/  IMAD R5, R0, UR4, RZ ;  /* 0x0000000400057c24 */ /* 0x000fe2000f8e02ff */
[C---:B-1----:R-:W-:Y:S01]  /*0090*/  IADD3 R24, P0, PT, -R22.reuse, UR6, RZ ;  /* 0x0000000616187c10 */ /* 0x042fe2000ff1e1ff */
[----:B------:R-:W0:Y:S02]  /*00a0*/  LDCU UR6, c[0x0][0x3a0] ;  /* 0x00007400ff0677ac */ /* 0x000e240008000800 */
[----:B------:R-:W-:Y:S01]  /*00b0*/  IMAD.IADD R2, R23, 0x1, R5 ;  /* 0x0000000117027824 */ /* 0x000fe200078e0205 */
[----:B---3--:R-:W-:Y:S01]  /*00c0*/  LEA R10, P1, R22, R10, 0x2 ;  /* 0x0000000a160a7211 */ /* 0x008fe200078210ff */
[----:B------:R-:W1:Y:S03]  /*00d0*/  LDCU.64 UR4, c[0x0][0x358] ;  /* 0x00006b00ff0477ac */ /* 0x000e660008000a00 */
[----:B------:R-:W-:Y:S02]  /*00e0*/  IADD3.X R5, PT, PT, ~R2, UR7, RZ, P0, !PT ;  /* 0x0000000702057c10 */ /* 0x000fe400087fe5ff */
[----:B------:R-:W-:-:S02]  /*00f0*/  ISETP.LT.U32.AND P0, PT, R24, R3, PT ;  /* 0x000000031800720c */ /* 0x000fc40003f01070 */
[----:B------:R-:W-:Y:S02]  /*0100*/  LEA.HI.X R11, R22, R11, R2, 0x2, P1 ;  /* 0x0000000b160b7211 */ /* 0x000fe400008f1402 */
[----:B------:R-:W-:-:S04]  /*0110*/  ISETP.LT.AND.EX P0, PT, R5, R0, PT, P0 ;  /* 0x000000000500720c */ /* 0x000fc80003f01300 */
[----:B------:R-:W-:Y:S02]  /*0120*/  SEL R24, R24, R3, P0 ;  /* 0x0000000318187207 */ /* 0x000fe40000000000 */
[----:B0-----:R-:W-:Y:S02]  /*0130*/  IADD3 R22, PT, PT, R22, UR6, RZ ;  /* 0x0000000616167c10 */ /* 0x001fe4000fffe0ff */
[----:B------:R-:W-:-:S13]  /*0140*/  ISETP.NE.AND P0, PT, R3, R24, PT ;  /* 0x000000180300720c */ /* 0x000fda0003f05270 */
[----:B-1----:R-:W-:Y:S05]  /*0150*/  @!P0 BRA `(.L_x_0) ;  /* 0x0000000400908947 */ /* 0x002fea0003800000 */
[----:B------:R-:W-:-:S13]  /*0160*/  ISETP.GE.AND P0, PT, R4, 0x1, PT ;  /* 0x000000010400780c */ /* 0x000fda0003f06270 */
[----:B------:R-:W-:Y:S05]  /*0170*/  @!P0 EXIT ;  /* 0x000000000000894d */ /* 0x000fea0003800000 */
[----:B------:R-:W0:Y:S01]  /*0180*/  LDC R8, c[0x0][0x38c] ;  /* 0x0000e300ff087b82 */ /* 0x000e220000000800 */
[----:B------:R-:W1:Y:S01]  /*0190*/  S2R R20, SR_TID.X ;  /* 0x0000000000147919 */ /* 0x000e620000002100 */
[----:B------:R-:W0:Y:S01]  /*01a0*/  LDCU UR6, c[0x0][0x390] ;  /* 0x00007200ff0677ac */ /* 0x000e220008000800 */
[----:B------:R-:W-:Y:S02]  /*01b0*/  IMAD.MOV.U32 R9, RZ, RZ, RZ ;  /* 0x000000ffff097224 */ /* 0x000fe400078e00ff */
[----:B01----:R-:W-:-:S07]  /*01c0*/  FADD R8, -R8, UR6 ;  /* 0x0000000608087e21 */ /* 0x003fce0008000100 */
.L_x_9:
[----:B0-----:R-:W0:Y:S01]  /*01d0*/  LDCU UR6, c[0x0][0x388] ;  /* 0x00007100ff0677ac */ /* 0x001e220008000800 */
[C---:B------:R-:W-:Y:S01]  /*01e0*/  IMAD R7, R9.reuse, 0x80, R20 ;  /* 0x0000008009077824 */ /* 0x040fe200078e0214 */
[----:B------:R-:W-:Y:S01]  /*01f0*/  IADD3 R9, PT, PT, R9, 0x1, RZ ;  /* 0x0000000109097810 */ /* 0x000fe20007ffe0ff */
[----:B------:R-:W-:Y:S03]  /*0200*/  BSSY.RECONVERGENT B0, `(.L_x_1) ;  /* 0x0000057000007945 */ /* 0x000fe60003800200 */
[----:B------:R-:W-:Y:S02]  /*0210*/  ISETP.GE.AND P0, PT, R7, R24, PT ;  /* 0x000000180700720c */ /* 0x000fe40003f06270 */
[----:B0-----:R-:W-:-:S11]  /*0220*/  ISETP.NE.AND P2, PT, R9, UR6, PT ;  /* 0x0000000609007c0c */ /* 0x001fd6000bf45270 */
[----:B------:R-:W-:Y:S05]  /*0230*/  @P0 BRA `(.L_x_2) ;  /* 0x00000004004c0947 */ /* 0x000fea0003800000 */
[----:B------:R-:W-:Y:S01]  /*0240*/  IMAD.IADD R6, R22, 0x1, R7 ;  /* 0x0000000116067824 */ /* 0x000fe200078e0207 */
[----:B------:R-:W-:Y:S01]  /*0250*/  BSSY.RECONVERGENT B1, `(.L_x_3) ;  /* 0x0000042000017945 */ /* 0x000fe20003800200 */
[----:B------:R-:W-:-:S03]  /*0260*/  IMAD.MOV.U32 R2, RZ, RZ, 0x1 ;  /* 0x00000001ff027424 */ /* 0x000fc600078e00ff */
[----:B------:R-:W-:-:S13]  /*0270*/  ISETP.NE.AND P0, PT, R6, RZ, PT ;  /* 0x000000ff0600720c */ /* 0x000fda0003f05270 */
[----:B------:R-:W-:Y:S05]  /*0280*/  @!P0 BRA `(.L_x_4) ;  /* 0x0000000000f88947 */ /* 0x000fea0003800000 */
[----:B------:R-:W-:Y:S01]  /*0290*/  HFMA2 R5, -RZ, RZ, 0, 0 ;  /* 0x00000000ff057431 */ /* 0x000fe200000001ff */
[----:B------:R-:W-:Y:S01]  /*02a0*/  BSSY.RECONVERGENT B2, `(.L_x_5) ;  /* 0x0000037000027945 */ /* 0x000fe20003800200 */
[----:B------:R-:W-:Y:S01]  /*02b0*/  IMAD.MOV.U32 R4, RZ, RZ, 0xbc8f ;  /* 0x0000bc8fff047424 */ /* 0x000fe200078e00ff */
[----:B------:R-:W-:Y:S01]  /*02c0*/  MOV R2, 0x1 ;  /* 0x0000000100027802 */ /* 0x000fe20000000f00 */
[----:B------:R-:W-:Y:S02]  /*02d0*/  IMAD.MOV.U32 R3, RZ, RZ, RZ ;  /* 0x000000ffff037224 */ /* 0x000fe400078e00ff */
[----:B------:R-:W-:-:S07]  /*02e0*/  IMAD.MOV.U32 R0, RZ, RZ, RZ ;  /* 0x000000ffff007224 */ /* 0x000fce00078e00ff */
.L_x_8:
[-C--:B------:R-:W-:Y:S01]  /*02f0*/  IMAD R12, R3, R4.reuse, RZ ;  /* 0x00000004030c7224 */ /* 0x080fe200078e02ff */
[----:B------:R-:W-:Y:S01]  /*0300*/  BSSY.RECONVERGENT B3, `(.L_x_6) ;  /* 0x000002a000037945 */ /* 0x000fe20003800200 */
[----:B------:R-:W-:-:S04]  /*0310*/  IMAD.WIDE.U32 R18, R4, R4, RZ ;  /* 0x0000000404127225 */ /* 0x000fc800078e00ff */
[----:B------:R-:W-:Y:S02]  /*0320*/  IMAD R13, R4, R3, R12 ;  /* 0x00000003040d7224 */ /* 0x000fe400078e020c */
[----:B------:R-:W-:Y:S01]  /*0330*/  IMAD.WIDE.U32 R14, R18, 0x3, RZ ;  /* 0x00000003120e7825 */ /* 0x000fe200078e00ff */
[----:B------:R-:W-:-:S03]  /*0340*/  LOP3.LUT R14, R6, 0x1, RZ, 0xc0, !PT ;  /* 0x00000001060e7812 */ /* 0x000fc600078ec0ff */
[----:B------:R-:W-:Y:S01]  /*0350*/  IMAD.IADD R19, R19, 0x1, R13 ;  /* 0x0000000113137824 */ /* 0x000fe200078e020d */
[----:B------:R-:W-:-:S03]  /*0360*/  ISETP.NE.U32.AND P1, PT, R14, 0x1, PT ;  /* 0x000000010e00780c */ /* 0x000fc60003f25070 */
[----:B------:R-:W-:Y:S01]  /*0370*/  IMAD.WIDE.U32 R12, R19, 0x3, RZ ;  /* 0x00000003130c7825 */ /* 0x000fe200078e00ff */
[----:B------:R-:W-:-:S03]  /*0380*/  ISETP.NE.U32.AND.EX P1, PT, RZ, RZ, PT, P1 ;  /* 0x000000ffff00720c */ /* 0x000fc60003f25110 */
[----:B------:R-:W-:-:S04]  /*0390*/  IMAD.WIDE.U32 R12, P0, R18, -0x7fffffff, R12 ;  /* 0x80000001120c7825 */ /* 0x000fc8000780000c */
[----:B------:R-:W-:Y:S01]  /*03a0*/  IMAD.MOV.U32 R16, RZ, RZ, R13 ;  /* 0x000000ffff107224 */ /* 0x000fe200078e000d */
[----:B------:R-:W-:Y:S02]  /*03b0*/  IADD3.X R17, PT, PT, RZ, RZ, RZ, P0, !PT ;  /* 0x000000ffff117210 */ /* 0x000fe400007fe4ff */
[----:B------:R-:W-:-:S05]  /*03c0*/  IADD3 RZ, P0, PT, R15, R12, RZ ;  /* 0x0000000c0fff7210 */ /* 0x000fca0007f1e0ff */
[----:B------:R-:W-:Y:S01]  /*03d0*/  IMAD.WIDE.U32.X R16, R19, -0x7fffffff, R16, P0 ;  /* 0x8000000113107825 */ /* 0x000fe200000e0410 */
[----:B------:R-:W-:-:S04]  /*03e0*/  ISETP.GT.U32.AND P0, PT, R6, 0x1, PT ;  /* 0x000000010600780c */ /* 0x000fc80003f04070 */
[--C-:B------:R-:W-:Y:S02]  /*03f0*/  SHF.R.U64 R13, R16, 0x1e, R17.reuse ;  /* 0x0000001e100d7819 */ /* 0x100fe40000001211 */
[----:B------:R-:W-:-:S03]  /*0400*/  SHF.R.U32.HI R12, RZ, 0x1e, R17 ;  /* 0x0000001eff0c7819 */ /* 0x000fc60000011611 */
[----:B------:R-:W-:-:S04]  /*0410*/  IMAD.WIDE.U32 R18, R13, -0x7fffffff, R18 ;  /* 0x800000010d127825 */ /* 0x000fc800078e0012 */
[----:B------:R-:W-:Y:S01]  /*0420*/  IMAD R12, R12, -0x7fffffff, RZ ;  /* 0x800000010c0c7824 */ /* 0x000fe200078e02ff */
[----:B------:R-:W-:Y:S06]  /*0430*/  @P1 BRA `(.L_x_7) ;  /* 0x0000000000581947 */ /* 0x000fec0003800000 */
[-C--:B------:R-:W-:Y:S02]  /*0440*/  IMAD R0, R0, R4.reuse, RZ ;  /* 0x0000000400007224 */ /* 0x080fe400078e02ff */
[----:B------:R-:W-:-:S04]  /*0450*/  IMAD.WIDE.U32 R14, R2, R4, RZ ;  /* 0x00000004020e7225 */ /* 0x000fc800078e00ff */
[----:B------:R-:W-:Y:S02]  /*0460*/  IMAD R3, R3, R2, R0 ;  /* 0x0000000203037224 */ /* 0x000fe400078e0200 */
[----:B------:R-:W-:-:S04]  /*0470*/  IMAD.WIDE.U32 R26, R14, 0x5, RZ ;  /* 0x000000050e1a7825 */ /* 0x000fc800078e00ff */
[----:B------:R-:W-:-:S04]  /*0480*/  IMAD.IADD R15, R15, 0x1, R3 ;  /* 0x000000010f0f7824 */ /* 0x000fc800078e0203 */
[----:B------:R-:W-:-:S04]  /*0490*/  IMAD.WIDE.U32 R2, R15, 0x5, RZ ;  /* 0x000000050f027825 */ /* 0x000fc800078e00ff */
[----:B------:R-:W-:-:S04]  /*04a0*/  IMAD.WIDE.U32 R2, P1, R14, 0x2, R2 ;  /* 0x000000020e027825 */ /* 0x000fc80007820002 */
[----:B------:R-:W-:Y:S01]  /*04b0*/  IMAD.MOV.U32 R16, RZ, RZ, R3 ;  /* 0x000000ffff107224 */ /* 0x000fe200078e0003 */
[----:B------:R-:W-:Y:S02]  /*04c0*/  IADD3.X R17, PT, PT, RZ, RZ, RZ, P1, !PT ;  /* 0x000000ffff117210 */ /* 0x000fe40000ffe4ff */
[----:B------:R-:W-:-:S05]  /*04d0*/  IADD3 RZ, P1, PT, R27, R2, RZ ;  /* 0x000000021bff7210 */ /* 0x000fca0007f3e0ff */
[----:B------:R-:W-:-:S03]  /*04e0*/  IMAD.WIDE.U32.X R16, R15, 0x2, R16, P1 ;  /* 0x000000020f107825 */ /* 0x000fc600008e0410 */
[----:B------:R-:W-:-:S05]  /*04f0*/  IADD3 R3, P1, PT, R14, -R16, RZ ;  /* 0x800000100e037210 */ /* 0x000fca0007f3e0ff */
[----:B------:R-:W-:-:S05]  /*0500*/  IMAD.X R0, R15, 0x1, ~R17, P1 ;  /* 0x000000010f007824 */ /* 0x000fca00008e0e11 */
[--C-:B------:R-:W-:Y:S02]  /*0510*/  SHF.R.U64 R3, R3, 0x1, R0.reuse ;  /* 0x0000000103037819 */ /* 0x100fe40000001200 */
[----:B------:R-:W-:Y:S02]  /*0520*/  SHF.R.U32.HI R21, RZ, 0x1, R0 ;  /* 0x00000001ff157819 */ /* 0x000fe40000011600 */
[----:B------:R-:W-:-:S04]  /*0530*/  IADD3 R0, P1, PT, R3, R16, RZ ;  /* 0x0000001003007210 */ /* 0x000fc80007f3e0ff */
[----:B------:R-:W-:-:S04]  /*0540*/  IADD3.X R3, PT, PT, R21, R17, RZ, P1, !PT ;  /* 0x0000001115037210 */ /* 0x000fc80000ffe4ff */
[--C-:B------:R-:W-:Y:S02]  /*0550*/  SHF.R.U64 R17, R0, 0x1e, R3.reuse ;  /* 0x0000001e00117819 */ /* 0x100fe40000001203 */
[----:B------:R-:W-:-:S03]  /*0560*/  SHF.R.U32.HI R0, RZ, 0x1e, R3 ;  /* 0x0000001eff007819 */ /* 0x000fc60000011603 */
[----:B------:R-:W-:-:S04]  /*0570*/  IMAD.WIDE.U32 R2, R17, -0x7fffffff, R14 ;  /* 0x8000000111027825 */ /* 0x000fc800078e000e */
[----:B------:R-:W-:-:S05]  /*0580*/  IMAD R0, R0, -0x7fffffff, RZ ;  /* 0x8000000100007824 */ /* 0x000fca00078e02ff */
[----:B------:R-:W-:-:S07]  /*0590*/  IADD3 R0, PT, PT, R3, -R17, R0 ;  /* 0x8000001103007210 */ /* 0x000fce0007ffe000 */
.L_x_7:
[----:B------:R-:W-:Y:S05]  /*05a0*/  BSYNC.RECONVERGENT B3 ;  /* 0x0000000000037941 */ /* 0x000fea0003800200 */
.L_x_6:
[----:B------:R-:W-:Y:S01]  /*05b0*/  ISETP.GT.U32.AND.EX P0, PT, R5, RZ, PT, P0 ;  /* 0x000000ff0500720c */ /* 0x000fe20003f04100 */
[----:B------:R-:W-:Y:S01]  /*05c0*/  IMAD.MOV.U32 R4, RZ, RZ, R18 ;  /* 0x000000ffff047224 */ /* 0x000fe200078e0012 */
[--C-:B------:R-:W-:Y:S02]  /*05d0*/  SHF.R.U64 R6, R6, 0x1, R5.reuse ;  /* 0x0000000106067819 */ /* 0x100fe40000001205 */
[----:B------:R-:W-:Y:S02]  /*05e0*/  SHF.R.U32.HI R5, RZ, 0x1, R5 ;  /* 0x00000001ff057819 */ /* 0x000fe40000011605 */
[----:B------:R-:W-:-:S07]  /*05f0*/  IADD3 R3, PT, PT, R19, -R13, R12 ;  /* 0x8000000d13037210 */ /* 0x000fce0007ffe00c */
[----:B------:R-:W-:Y:S05]  /*0600*/  @P0 BRA `(.L_x_8) ;  /* 0xfffffffc00380947 */ /* 0x000fea000383ffff */
[----:B------:R-:W-:Y:S05]  /*0610*/  BSYNC.RECONVERGENT B2 ;  /* 0x0000000000027941 */ /* 0x000fea0003800200 */
.L_x_5:
[----:B------:R-:W-:-:S04]  /*0620*/  IMAD.HI.U32 R3, R2, 0x3, RZ ;  /* 0x0000000302037827 */ /* 0x000fc800078e00ff */
[----:B------:R-:W-:-:S05]  /*0630*/  IMAD.IADD R0, R2, 0x1, -R3 ;  /* 0x0000000102007824 */ /* 0x000fca00078e0a03 */
[----:B------:R-:W-:-:S04]  /*0640*/  LEA.HI R0, R0, R3, RZ, 0x1f ;  /* 0x0000000300007211 */ /* 0x000fc800078ff8ff */
[----:B------:R-:W-:-:S05]  /*0650*/  SHF.R.U32.HI R3, RZ, 0x1e, R0 ;  /* 0x0000001eff037819 */ /* 0x000fca0000011600 */
[----:B------:R-:W-:-:S07]  /*0660*/  IMAD R2, R3, -0x7fffffff, R2 ;  /* 0x8000000103027824 */ /* 0x000fce00078e0202 */
.L_x_4:
[----:B------:R-:W-:Y:S05]  /*0670*/  BSYNC.RECONVERGENT B1 ;  /* 0x0000000000017941 */ /* 0x000fea0003800200 */
.L_x_3:
[----:B------:R-:W-:Y:S01]  /*0680*/  IMAD.HI.U32 R0, R2, -0x4370ec6f, RZ ;  /* 0xbc8f139102007827 */ /* 0x000fe200078e00ff */
[----:B------:R-:W0:Y:S04]  /*0690*/  LDCU UR6, c[0x0][0x38c] ;  /* 0x00007180ff0677ac */ /* 0x000e280008000800 */
[----:B------:R-:W-:-:S05]  /*06a0*/  SHF.R.U32.HI R3, RZ, 0xf, R0 ;  /* 0x0000000fff037819 */ /* 0x000fca0000011600 */
[C---:B------:R-:W-:Y:S02]  /*06b0*/  IMAD R2, R3.reuse, -0xadc8, R2 ;  /* 0xffff523803027824 */ /* 0x040fe400078e0202 */
[----:B------:R-:W-:Y:S02]  /*06c0*/  IMAD R3, R3, 0xd47, RZ ;  /* 0x00000d4703037824 */ /* 0x000fe400078e02ff */
[----:B------:R-:W-:-:S03]  /*06d0*/  IMAD R2, R2, 0xbc8f, RZ ;  /* 0x0000bc8f02027824 */ /* 0x000fc600078e02ff */
[----:B------:R-:W-:Y:S02]  /*06e0*/  LOP3.LUT R5, R3, 0x7fffffff, RZ, 0x3c, !PT ;  /* 0x7fffffff03057812 */ /* 0x000fe400078e3cff */
[----:B------:R-:W-:-:S13]  /*06f0*/  ISETP.GE.U32.AND P0, PT, R2, R3, PT ;  /* 0x000000030200720c */ /* 0x000fda0003f06070 */
[----:B------:R-:W-:-:S04]  /*0700*/  @P0 IADD3 R5, PT, PT, -R3, RZ, RZ ;  /* 0x000000ff03050210 */ /* 0x000fc80007ffe1ff */
[----:B------:R-:W-:Y:S01]  /*0710*/  IADD3 R5, PT, PT, R2, -0x1, R5 ;  /* 0xffffffff02057810 */ /* 0x000fe20007ffe005 */
[----:B------:R-:W-:-:S03]  /*0720*/  IMAD.WIDE R2, R7, 0x4, R10 ;  /* 0x0000000407027825 */ /* 0x000fc600078e020a */
[----:B------:R-:W-:-:S05]  /*0730*/  I2FP.F32.U32 R5, R5 ;  /* 0x0000000500057245 */ /* 0x000fca0000201000 */
[----:B------:R-:W-:-:S04]  /*0740*/  FMUL R5, R5, 4.6566128730773925781e-10 ;  /* 0x3000000005057820 */ /* 0x000fc80000400000 */
[----:B0-----:R-:W-:-:S05]  /*0750*/  FFMA R5, R8, R5, UR6 ;  /* 0x0000000608057e23 */ /* 0x001fca0008000005 */
[----:B------:R0:W-:Y:S02]  /*0760*/  STG.E desc[UR4][R2.64], R5 ;  /* 0x0000000502007986 */ /* 0x0001e4000c101904 */
.L_x_2:
[----:B------:R-:W-:Y:S05]  /*0770*/  BSYNC.RECONVERGENT B0 ;  /* 0x0000000000007941 */ /* 0x000fea0003800200 */
.L_x_1:
[----:B------:R-:W-:Y:S05]  /*0780*/  @P2 BRA `(.L_x_9) ;  /* 0xfffffff800902947 */ /* 0x000fea000383ffff */
[----:B------:R-:W-:Y:S05]  /*0790*/  EXIT ;  /* 0x000000000000794d */ /* 0x000fea0003800000 */
.L_x_0:
[----:B------:R-:W-:-:S13]  /*07a0*/  ISETP.GE.AND P0, PT, R4, 0x1, PT ;  /* 0x000000010400780c */ /* 0x000fda0003f06270 */
[----:B------:R-:W-:Y:S05]  /*07b0*/  @!P0 EXIT ;  /* 0x000000000000894d */ /* 0x000fea0003800000 */
[----:B------:R-:W0:Y:S01]  /*07c0*/  LDC R12, c[0x0][0x38c] ;  /* 0x0000e300ff0c7b82 */ /* 0x000e220000000800 */
[----:B------:R-:W1:Y:S01]  /*07d0*/  S2R R0, SR_TID.X ;  /* 0x0000000000007919 */ /* 0x000e620000002100 */
[----:B------:R-:W0:Y:S01]  /*07e0*/  LDCU UR6, c[0x0][0x390] ;  /* 0x00007200ff0677ac */ /* 0x000e220008000800 */
[----:B------:R-:W-:Y:S02]  /*07f0*/  IMAD.MOV.U32 R13, RZ, RZ, RZ ;  /* 0x000000ffff0d7224 */ /* 0x000fe400078e00ff */
[----:B01----:R-:W-:-:S07]  /*0800*/  FADD R12, -R12, UR6 ;  /* 0x000000060c0c7e21 */ /* 0x003fce0008000100 */
.L_x_16:
[----:B------:R-:W-:Y:S01]  /*0810*/  IMAD R15, R13, 0x80, R0 ;  /* 0x000000800d0f7824 */ /* 0x000fe200078e0200 */
[----:B------:R-:W-:Y:S01]  /*0820*/  BSSY.RECONVERGENT B0, `(.L_x_10) ;  /* 0x0000042000007945 */ /* 0x000fe20003800200 */
[----:B------:R-:W-:-:S03]  /*0830*/  IMAD.MOV.U32 R18, RZ, RZ, 0x1 ;  /* 0x00000001ff127424 */ /* 0x000fc600078e00ff */
[----:B------:R-:W-:-:S04]  /*0840*/  IADD3 R14, PT, PT, R22, R15, RZ ;  /* 0x0000000f160e7210 */ /* 0x000fc80007ffe0ff */
[----:B------:R-:W-:-:S13]  /*0850*/  ISETP.NE.AND P0, PT, R14, RZ, PT ;  /* 0x000000ff0e00720c */ /* 0x000fda0003f05270 */
[----:B0-----:R-:W-:Y:S05]  /*0860*/  @!P0 BRA `(.L_x_11) ;  /* 0x0000000000f48947 */ /* 0x001fea0003800000 */
[----:B------:R-:W-:Y:S01]  /*0870*/  HFMA2 R21, -RZ, RZ, 0, -1.1396484375 ;  /* 0x0000bc8fff157431 */ /* 0x000fe200000001ff */
[----:B------:R-:W-:Y:S01]  /*0880*/  BSSY.RECONVERGENT B1, `(.L_x_12) ;  /* 0x0000036000017945 */ /* 0x000fe20003800200 */
[----:B------:R-:W-:Y:S01]  /*0890*/  CS2R R16, SRZ ;  /* 0x0000000000107805 */ /* 0x000fe2000001ff00 */
[----:B------:R-:W-:Y:S01]  /*08a0*/  IMAD.MOV.U32 R18, RZ, RZ, 0x1 ;  /* 0x00000001ff127424 */ /* 0x000fe200078e00ff */
[----:B------:R-:W-:-:S07]  /*08b0*/  MOV R19, RZ ;  /* 0x000000ff00137202 */ /* 0x000fce0000000f00 */
.L_x_15:
        /* <DEDUP_REMOVED lines=23> */
[----:B------:R-:W-:-:S05]  /*0a30*/  IMAD R19, R16, R18, R19 ;  /* 0x0000001210137224 */ /* 0x000fca00078e0213 */
[----:B------:R-:W-:Y:S01]  /*0a40*/  IADD3 R5, PT, PT, R5, R19, RZ ;  /* 0x0000001305057210 */ /* 0x000fe20007ffe0ff */
[----:B------:R-:W-:-:S04]  /*0a50*/  IMAD.WIDE.U32 R18, R4, 0x5, RZ ;  /* 0x0000000504127825 */ /* 0x000fc800078e00ff */
[----:B------:R-:W-:-:S04]  /*0a60*/  IMAD.WIDE.U32 R8, R5, 0x5, RZ ;  /* 0x0000000505087825 */ /* 0x000fc800078e00ff */
[----:B------:R-:W-:-:S04]  /*0a70*/  IMAD.WIDE.U32 R8, P1, R4, 0x2, R8 ;  /* 0x0000000204087825 */ /* 0x000fc80007820008 */
[----:B------:R-:W-:Y:S01]  /*0a80*/  IMAD.X R21, RZ, RZ, RZ, P1 ;  /* 0x000000ffff157224 */ /* 0x000fe200008e06ff */
[----:B------:R-:W-:Y:S02]  /*0a90*/  IADD3 RZ, P1, PT, R19, R8, RZ ;  /* 0x0000000813ff7210 */ /* 0x000fe40007f3e0ff */
[----:B------:R-:W-:-:S05]  /*0aa0*/  MOV R20, R9 ;  /* 0x0000000900147202 */ /* 0x000fca0000000f00 */
        /* <DEDUP_REMOVED lines=12> */
.L_x_14:
[----:B------:R-:W-:Y:S05]  /*0b70*/  BSYNC.RECONVERGENT B2 ;  /* 0x0000000000027941 */ /* 0x000fea0003800200 */
.L_x_13:
[----:B------:R-:W-:Y:S01]  /*0b80*/  ISETP.GT.U32.AND.EX P0, PT, R17, RZ, PT, P0 ;  /* 0x000000ff1100720c */ /* 0x000fe20003f04100 */
[----:B------:R-:W-:Y:S01]  /*0b90*/  IMAD.MOV.U32 R21, RZ, RZ, R2 ;  /* 0x000000ffff157224 */ /* 0x000fe200078e0002 */
[--C-:B------:R-:W-:Y:S02]  /*0ba0*/  SHF.R.U64 R14, R14, 0x1, R17.reuse ;  /* 0x000000010e0e7819 */ /* 0x100fe40000001211 */
[----:B------:R-:W-:Y:S02]  /*0bb0*/  SHF.R.U32.HI R17, RZ, 0x1, R17 ;  /* 0x00000001ff117819 */ /* 0x000fe40000011611 */
[----:B------:R-:W-:-:S07]  /*0bc0*/  IADD3 R16, PT, PT, R3, -R7, R6 ;  /* 0x8000000703107210 */ /* 0x000fce0007ffe006 */
[----:B------:R-:W-:Y:S05]  /*0bd0*/  @P0 BRA `(.L_x_15) ;  /* 0xfffffffc00380947 */ /* 0x000fea000383ffff */
[----:B------:R-:W-:Y:S05]  /*0be0*/  BSYNC.RECONVERGENT B1 ;  /* 0x0000000000017941 */ /* 0x000fea0003800200 */
.L_x_12:
[----:B------:R-:W-:-:S05]  /*0bf0*/  IMAD.HI.U32 R3, R18, 0x3, RZ ;  /* 0x0000000312037827 */ /* 0x000fca00078e00ff */
[----:B------:R-:W-:-:S04]  /*0c00*/  IADD3 R2, PT, PT, -R3, R18, RZ ;  /* 0x0000001203027210 */ /* 0x000fc80007ffe1ff */
[----:B------:R-:W-:-:S04]  /*0c10*/  LEA.HI R2, R2, R3, RZ, 0x1f ;  /* 0x0000000302027211 */ /* 0x000fc800078ff8ff */
[----:B------:R-:W-:-:S05]  /*0c20*/  SHF.R.U32.HI R3, RZ, 0x1e, R2 ;  /* 0x0000001eff037819 */ /* 0x000fca0000011602 */
[----:B------:R-:W-:-:S07]  /*0c30*/  IMAD R18, R3, -0x7fffffff, R18 ;  /* 0x8000000103127824 */ /* 0x000fce00078e0212 */
.L_x_11:
[----:B------:R-:W-:Y:S05]  /*0c40*/  BSYNC.RECONVERGENT B0 ;  /* 0x0000000000007941 */ /* 0x000fea0003800200 */
.L_x_10:
[----:B------:R-:W-:Y:S01]  /*0c50*/  IMAD.HI.U32 R2, R18, -0x4370ec6f, RZ ;  /* 0xbc8f139112027827 */ /* 0x000fe200078e00ff */
[----:B------:R-:W0:Y:S01]  /*0c60*/  LDCU.64 UR6, c[0x0][0x388] ;  /* 0x00007100ff0677ac */ /* 0x000e220008000a00 */
[----:B------:R-:W-:-:S03]  /*0c70*/  IADD3 R13, PT, PT, R13, 0x1, RZ ;  /* 0x000000010d0d7810 */ /* 0x000fc60007ffe0ff */
[----:B------:R-:W-:-:S05]  /*0c80*/  SHF.R.U32.HI R3, RZ, 0xf, R2 ;  /* 0x0000000fff037819 */ /* 0x000fca0000011602 */
[C---:B------:R-:W-:Y:S02]  /*0c90*/  IMAD R18, R3.reuse, -0xadc8, R18 ;  /* 0xffff523803127824 */ /* 0x040fe400078e0212 */
[----:B------:R-:W-:Y:S02]  /*0ca0*/  IMAD R3, R3, 0xd47, RZ ;  /* 0x00000d4703037824 */ /* 0x000fe400078e02ff */
[----:B------:R-:W-:-:S03]  /*0cb0*/  IMAD R18, R18, 0xbc8f, RZ ;  /* 0x0000bc8f12127824 */ /* 0x000fc600078e02ff */
[----:B------:R-:W-:Y:S02]  /*0cc0*/  LOP3.LUT R5, R3, 0x7fffffff, RZ, 0x3c, !PT ;  /* 0x7fffffff03057812 */ /* 0x000fe400078e3cff */
[----:B------:R-:W-:-:S13]  /*0cd0*/  ISETP.GE.U32.AND P0, PT, R18, R3, PT ;  /* 0x000000031200720c */ /* 0x000fda0003f06070 */
[----:B------:R-:W-:Y:S01]  /*0ce0*/  @P0 IMAD.MOV R5, RZ, RZ, -R3 ;  /* 0x000000ffff050224 */ /* 0x000fe200078e0a03 */
[----:B0-----:R-:W-:Y:S01]  /*0cf0*/  ISETP.NE.AND P0, PT, R13, UR6, PT ;  /* 0x000000060d007c0c */ /* 0x001fe2000bf05270 */
[----:B------:R-:W-:-:S03]  /*0d00*/  IMAD.WIDE R2, R15, 0x4, R10 ;  /* 0x000000040f027825 */ /* 0x000fc600078e020a */
[----:B------:R-:W-:-:S04]  /*0d10*/  IADD3 R5, PT, PT, R18, -0x1, R5 ;  /* 0xffffffff12057810 */ /* 0x000fc80007ffe005 */
[----:B------:R-:W-:-:S05]  /*0d20*/  I2FP.F32.U32 R5, R5 ;  /* 0x0000000500057245 */ /* 0x000fca0000201000 */
[----:B------:R-:W-:-:S04]  /*0d30*/  FMUL R5, R5, 4.6566128730773925781e-10 ;  /* 0x3000000005057820 */ /* 0x000fc80000400000 */
[----:B------:R-:W-:-:S05]  /*0d40*/  FFMA R5, R12, R5, UR7 ;  /* 0x000000070c057e23 */ /* 0x000fca0008000005 */
[----:B------:R0:W-:Y:S01]  /*0d50*/  STG.E desc[UR4][R2.64], R5 ;  /* 0x0000000502007986 */ /* 0x0001e2000c101904 */
[----:B------:R-:W-:Y:S05]  /*0d60*/  @!P0 EXIT ;  /* 0x000000000000894d */ /* 0x000fea0003800000 */
[----:B------:R-:W-:Y:S05]  /*0d70*/  BRA `(.L_x_16) ;  /* 0xfffffff800a47947 */ /* 0x000fea000383ffff */
.L_x_17:
[----:B------:R-:W-:-:S00]  /*0d80*/  BRA `(.L_x_17) ;  /* 0xfffffffc00fc7947 */ /* 0x000fc0000383ffff */
[----:B------:R-:W-:-:S00]  /*0d90*/  NOP ;  /* 0x0000000000007918 */ /* 0x000fc00000000000 */
        /* <DEDUP_REMOVED lines=14> */
.L_x_39:


//--------------------- .text._ZN3cub18CUB_300001_SM_10006detail9transform16transform_kernelINS2_10policy_hubILb1EN4cuda3std3__45tupleIJN6thrust24THRUST_300001_SM_1000_NS17counting_iteratorIjNSA_11use_defaultESC_SC_EEEEEE10policy1000EiN2px16random_generatorENSA_10device_ptrIfEEJSD_EEEvT0_iT1_T2_DpNS2_10kernel_argIT3_EE --------------------------
	.section	.text._ZN3cub18CUB_300001_SM_10006detail9transform16transform_kernelINS2_10policy_hubILb1EN4cuda3std3__45tupleIJN6thrust24THRUST_300001_SM_1000_NS17counting_iteratorIjNSA_11use_defaultESC_SC_EEEEEE10policy1000EiN2px16random_generatorENSA_10device_ptrIfEEJSD_EEEvT0_iT1_T2_DpNS2_10kernel_argIT3_EE,"ax",@progbits
	.align	128
        .global         _ZN3cub18CUB_300001_SM_10006detail9transform16transform_kernelINS2_10policy_hubILb1EN4cuda3std3__45tupleIJN6thrust24THRUST_300001_SM_1000_NS17counting_iteratorIjNSA_11use_defaultESC_SC_EEEEEE10policy1000EiN2px16random_generatorENSA_10device_ptrIfEEJSD_EEEvT0_iT1_T2_DpNS2_10kernel_argIT3_EE
        .type           _ZN3cub18CUB_300001_SM_10006detail9transform16transform_kernelINS2_10policy_hubILb1EN4cuda3std3__45tupleIJN6thrust24THRUST_300001_SM_1000_NS17counting_iteratorIjNSA_11use_defaultESC_SC_EEEEEE10policy1000EiN2px16random_generatorENSA_10device_ptrIfEEJSD_EEEvT0_iT1_T2_DpNS2_10kernel_argIT3_EE,@function
        .size           _ZN3cub18CUB_300001_SM_10006detail9transform16transform_kernelINS2_10policy_hubILb1EN4cuda3std3__45tupleIJN6thrust24THRUST_300001_SM_1000_NS17counting_iteratorIjNSA_11use_defaultESC_SC_EEEEEE10policy1000EiN2px16random_generatorENSA_10device_ptrIfEEJSD_EEEvT0_iT1_T2_DpNS2_10kernel_argIT3_EE,(.L_x_40 - _ZN3cub18CUB_300001_SM_10006detail9transform16transform_kernelINS2_10policy_hubILb1EN4cuda3std3__45tupleIJN6thrust24THRUST_300001_SM_1000_NS17counting_iteratorIjNSA_11use_defaultESC_SC_EEEEEE10policy1000EiN2px16random_generatorENSA_10device_ptrIfEEJSD_EEEvT0_iT1_T2_DpNS2_10kernel_argIT3_EE)
        .other          _ZN3cub18CUB_300001_SM_10006detail9transform16transform_kernelINS2_10policy_hubILb1EN4cuda3std3__45tupleIJN6thrust24THRUST_300001_SM_1000_NS17counting_iteratorIjNSA_11use_defaultESC_SC_EEEEEE10policy1000EiN2px16random_generatorENSA_10device_ptrIfEEJSD_EEEvT0_iT1_T2_DpNS2_10kernel_argIT3_EE,@"STO_CUDA_ENTRY STV_DEFAULT"
_ZN3cub18CUB_300001_SM_10006detail9transform16transform_kernelINS2_10policy_hubILb1EN4cuda3std3__45tupleIJN6thrust24THRUST_300001_SM_1000_NS17counting_iteratorIjNSA_11use_defaultESC_SC_EEEEEE10policy1000EiN2px16random_generatorENSA_10device_ptrIfEEJSD_EEEvT0_iT1_T2_DpNS2_10kernel_argIT3_EE:
.text._ZN3cub18CUB_300001_SM_10006detail9transform16transform_kernelINS2_10policy_hubILb1EN4cuda3std3__45tupleIJN6thrust24THRUST_300001_SM_1000_NS17counting_iteratorIjNSA_11use_defaultESC_SC_EEEEEE10policy1000EiN2px16random_generatorENSA_10device_ptrIfEEJSD_EEEvT0_iT1_T2_DpNS2_10kernel_argIT3_EE:
[----:B------:R-:W-:Y:S08]  /*0000*/  LDC R1, c[0x0][0x37c] ;  /* 0x0000df00ff017b82 */ /* 0x000ff00000000800 */
[----:B------:R-:W0:Y:S01]  /*0010*/  LDC.64 R6, c[0x0][0x380] ;  /* 0x0000e000ff067b82 */ /* 0x000e220000000a00 */
[----:B------:R-:W1:Y:S07]  /*0020*/  LDCU UR6, c[0x0][0x398] ;  /* 0x00007300ff0677ac */ /* 0x000e6e0008000800 */
[----:B------:R-:W2:Y:S08]  /*0030*/  S2UR UR4, SR_CTAID.X ;  /* 0x00000000000479c3 */ /* 0x000eb00000002500 */
[----:B------:R-:W3:Y:S01]  /*0040*/  LDC.64 R10, c[0x0][0x390] ;  /* 0x0000e400ff0a7b82 */ /* 0x000ee20000000a00 */
[----:B0-----:R-:W-:-:S04]  /*0050*/  IMAD.SHL.U32 R24, R7, 0x80, RZ ;  /* 0x0000008007187824 */ /* 0x001fc800078e00ff */
[----:B--2---:R-:W-:Y:S01]  /*0060*/  IMAD R3, R24, UR4, RZ ;  /* 0x0000000418037c24 */ /* 0x004fe2000f8e02ff */
[----:B------:R-:W0:Y:S03]  /*0070*/  LDCU.64 UR4, c[0x0][0x358] ;  /* 0x00006b00ff0477ac */ /* 0x000e260008000a00 */
[----:B------:R-:W-:Y:S01]  /*0080*/  IMAD.IADD R5, R6, 0x1, -R3 ;  /* 0x0000000106057824 */ /* 0x000fe200078e0a03 */
[C---:B-1----:R-:W-:Y:S01]  /*0090*/  IADD3 R22, PT, PT, R3.reuse, UR6, RZ ;  /* 0x0000000603167c10 */ /* 0x042fe2000fffe0ff */
[----:B---3--:R-:W-:-:S03]  /*00a0*/  IMAD.WIDE R10, R3, 0x4, R10 ;  /* 0x00000004030a7825 */ /* 0x008fc600078e020a */
[CC--:B------:R-:W-:Y:S02]  /*00b0*/  ISETP.GT.AND P0, PT, R24.reuse, R5.reuse, PT ;  /* 0x000000051800720c */ /* 0x0c0fe40003f04270 */
[----:B------:R-:W-:-:S11]  /*00c0*/  VIMNMX R24, PT, PT, R24, R5, PT ;  /* 0x0000000518187248 */ /* 0x000fd60003fe0100 */
[----:B0-----:R-:W-:Y:S05]  /*00d0*/  @P0 BRA `(.L_x_18) ;  /* 0x0000000400780947 */ /* 0x001fea0003800000 */
[----:B------:R-:W-:-:S13]  /*00e0*/  ISETP.GE.AND P0, PT, R7, 0x1, PT ;  /* 0x000000010700780c */ /* 0x000fda0003f06270 */
[----:B------:R-:W-:Y:S05]  /*00f0*/  @!P0 EXIT ;  /* 0x000000000000894d */ /* 0x000fea0003800000 */
[----:B------:R-:W0:Y:S01]  /*0100*/  LDC.64 R2, c[0x0][0x388] ;  /* 0x0000e200ff027b82 */ /* 0x000e220000000a00 */
[----:B------:R-:W1:Y:S01]  /*0110*/  S2R R0, SR_TID.X ;  /* 0x0000000000007919 */ /* 0x000e620000002100 */
[----:B------:R-:W-:Y:S02]  /*0120*/  IMAD.MOV.U32 R13, RZ, RZ, RZ ;  /* 0x000000ffff0d7224 */ /* 0x000fe400078e00ff */
[----:B01----:R-:W-:-:S07]  /*0130*/  FADD R12, R3, -R2 ;  /* 0x80000002030c7221 */ /* 0x003fce0000000000 */
.L_x_25:
[----:B------:R-:W-:Y:S01]  /*0140*/  LEA R15, R13, R0, 0x7 ;  /* 0x000000000d0f7211 */ /* 0x000fe200078e38ff */
[----:B------:R-:W-:Y:S01]  /*0150*/  BSSY.RECONVERGENT B0, `(.L_x_19) ;  /* 0x0000042000007945 */ /* 0x000fe20003800200 */
[----:B------:R-:W-:-:S03]  /*0160*/  HFMA2 R18, -RZ, RZ, 0, 5.9604644775390625e-08 ;  /* 0x00000001ff127431 */ /* 0x000fc600000001ff */
[----:B------:R-:W-:-:S05]  /*0170*/  IMAD.IADD R14, R22, 0x1, R15 ;  /* 0x00000001160e7824 */ /* 0x000fca00078e020f */
[----:B------:R-:W-:-:S13]  /*0180*/  ISETP.NE.AND P0, PT, R14, RZ, PT ;  /* 0x000000ff0e00720c */ /* 0x000fda0003f05270 */
[----:B0-----:R-:W-:Y:S05]  /*0190*/  @!P0 BRA `(.L_x_20) ;  /* 0x0000000000f48947 */ /* 0x001fea0003800000 */
[----:B------:R-:W-:Y:S01]  /*01a0*/  BSSY.RECONVERGENT B1, `(.L_x_21) ;  /* 0x0000037000017945 */ /* 0x000fe20003800200 */
[----:B------:R-:W-:Y:S01]  /*01b0*/  CS2R R16, SRZ ;  /* 0x0000000000107805 */ /* 0x000fe2000001ff00 */
[----:B------:R-:W-:Y:S01]  /*01c0*/  IMAD.MOV.U32 R21, RZ, RZ, 0xbc8f ;  /* 0x0000bc8fff157424 */ /* 0x000fe200078e00ff */
[----:B------:R-:W-:Y:S01]  /*01d0*/  MOV R18, 0x1 ;  /* 0x0000000100127802 */ /* 0x000fe20000000f00 */
[----:B------:R-:W-:-:S07]  /*01e0*/  IMAD.MOV.U32 R19, RZ, RZ, RZ ;  /* 0x000000ffff137224 */ /* 0x000fce00078e00ff */
.L_x_24:
[-C--:B------:R-:W-:Y:S01]  /*01f0*/  IMAD R4, R16, R21.reuse, RZ ;  /* 0x0000001510047224 */ /* 0x080fe200078e02ff */
[----:B------:R-:W-:Y:S01]  /*0200*/  BSSY.RECONVERGENT B2, `(.L_x_22) ;  /* 0x000002a000027945 */ /* 0x000fe20003800200 */
[----:B------:R-:W-:-:S04]  /*0210*/  IMAD.WIDE.U32 R2, R21, R21, RZ ;  /* 0x0000001515027225 */ /* 0x000fc800078e00ff */
[----:B------:R-:W-:Y:S02]  /*0220*/  IMAD R5, R21, R16, R4 ;  /* 0x0000001015057224 */ /* 0x000fe400078e0204 */
[----:B------:R-:W-:Y:S01]  /*0230*/  IMAD.WIDE.U32 R6, R2, 0x3, RZ ;  /* 0x0000000302067825 */ /* 0x000fe200078e00ff */
[----:B------:R-:W-:Y:S02]  /*0240*/  LOP3.LUT R6, R14, 0x1, RZ, 0xc0, !PT ;  /* 0x000000010e067812 */ /* 0x000fe400078ec0ff */
[----:B------:R-:W-:Y:S02]  /*0250*/  IADD3 R3, PT, PT, R3, R5, RZ ;  /* 0x0000000503037210 */ /* 0x000fe40007ffe0ff */
[----:B------:R-:W-:-:S03]  /*0260*/  ISETP.NE.U32.AND P1, PT, R6, 0x1, PT ;  /* 0x000000010600780c */ /* 0x000fc60003f25070 */
[----:B------:R-:W-:Y:S01]  /*0270*/  IMAD.WIDE.U32 R4, R3, 0x3, RZ ;  /* 0x0000000303047825 */ /* 0x000fe200078e00ff */
[----:B------:R-:W-:-:S03]  /*0280*/  ISETP.NE.U32.AND.EX P1, PT, RZ, RZ, PT, P1 ;  /* 0x000000ffff00720c */ /* 0x000fc60003f25110 */
[----:B------:R-:W-:-:S04]  /*0290*/  IMAD.WIDE.U32 R4, P0, R2, -0x7fffffff, R4 ;  /* 0x8000000102047825 */ /* 0x000fc80007800004 */
[----:B------:R-:W-:Y:S01]  /*02a0*/  IMAD.X R9, RZ, RZ, RZ, P0 ;  /* 0x000000ffff097224 */ /* 0x000fe200000e06ff */
[----:B------:R-:W-:Y:S02]  /*02b0*/  IADD3 RZ, P0, PT, R7, R4, RZ ;  /* 0x0000000407ff7210 */ /* 0x000fe40007f1e0ff */
[----:B------:R-:W-:-:S05]  /*02c0*/  MOV R8, R5 ;  /* 0x0000000500087202 */ /* 0x000fca0000000f00 */
        /* <DEDUP_REMOVED lines=9> */
[----:B------:R-:W-:-:S04]  /*0360*/  IMAD R19, R16, R18, R19 ;  /* 0x0000001210137224 */ /* 0x000fc800078e0213 */
[----:B------:R-:W-:Y:S02]  /*0370*/  IMAD.IADD R5, R5, 0x1, R19 ;  /* 0x0000000105057824 */ /* 0x000fe400078e0213 */
[----:B------:R-:W-:-:S04]  /*0380*/  IMAD.WIDE.U32 R18, R4, 0x5, RZ ;  /* 0x0000000504127825 */ /* 0x000fc800078e00ff */
[----:B------:R-:W-:-:S04]  /*0390*/  IMAD.WIDE.U32 R8, R5, 0x5, RZ ;  /* 0x0000000505087825 */ /* 0x000fc800078e00ff */
[----:B------:R-:W-:-:S04]  /*03a0*/  IMAD.WIDE.U32 R8, P1, R4, 0x2, R8 ;  /* 0x0000000204087825 */ /* 0x000fc80007820008 */
[----:B------:R-:W-:Y:S01]  /*03b0*/  IMAD.MOV.U32 R20, RZ, RZ, R9 ;  /* 0x000000ffff147224 */ /* 0x000fe200078e0009 */
[----:B------:R-:W-:Y:S02]  /*03c0*/  IADD3.X R21, PT, PT, RZ, RZ, RZ, P1, !PT ;  /* 0x000000ffff157210 */ /* 0x000fe40000ffe4ff */
[----:B------:R-:W-:-:S05]  /*03d0*/  IADD3 RZ, P1, PT, R19, R8, RZ ;  /* 0x0000000813ff7210 */ /* 0x000fca0007f3e0ff */
[----:B------:R-:W-:-:S03]  /*03e0*/  IMAD.WIDE.U32.X R20, R5, 0x2, R20, P1 ;  /* 0x0000000205147825 */ /* 0x000fc600008e0414 */
[----:B------:R-:W-:-:S04]  /*03f0*/  IADD3 R9, P1, PT, R4, -R20, RZ ;  /* 0x8000001404097210 */ /* 0x000fc80007f3e0ff */
[----:B------:R-:W-:-:S04]  /*0400*/  IADD3.X R8, PT, PT, R5, ~R21, RZ, P1, !PT ;  /* 0x8000001505087210 */ /* 0x000fc80000ffe4ff */
[--C-:B------:R-:W-:Y:S02]  /*0410*/  SHF.R.U64 R9, R9, 0x1, R8.reuse ;  /* 0x0000000109097819 */ /* 0x100fe40000001208 */
[----:B------:R-:W-:Y:S02]  /*0420*/  SHF.R.U32.HI R19, RZ, 0x1, R8 ;  /* 0x00000001ff137819 */ /* 0x000fe40000011608 */
[----:B------:R-:W-:-:S05]  /*0430*/  IADD3 R9, P1, PT, R9, R20, RZ ;  /* 0x0000001409097210 */ /* 0x000fca0007f3e0ff */
[----:B------:R-:W-:-:S05]  /*0440*/  IMAD.X R8, R19, 0x1, R21, P1 ;  /* 0x0000000113087824 */ /* 0x000fca00008e0615 */
[--C-:B------:R-:W-:Y:S02]  /*0450*/  SHF.R.U64 R9, R9, 0x1e, R8.reuse ;  /* 0x0000001e09097819 */ /* 0x100fe40000001208 */
[----:B------:R-:W-:-:S03]  /*0460*/  SHF.R.U32.HI R8, RZ, 0x1e, R8 ;  /* 0x0000001eff087819 */ /* 0x000fc60000011608 */
[----:B------:R-:W-:-:S04]  /*0470*/  IMAD.WIDE.U32 R18, R9, -0x7fffffff, R4 ;  /* 0x8000000109127825 */ /* 0x000fc800078e0004 */
[----:B------:R-:W-:-:S05]  /*0480*/  IMAD R8, R8, -0x7fffffff, RZ ;  /* 0x8000000108087824 */ /* 0x000fca00078e02ff */
[----:B------:R-:W-:-:S07]  /*0490*/  IADD3 R19, PT, PT, R19, -R9, R8 ;  /* 0x8000000913137210 */ /* 0x000fce0007ffe008 */
.L_x_23:
[----:B------:R-:W-:Y:S05]  /*04a0*/  BSYNC.RECONVERGENT B2 ;  /* 0x0000000000027941 */ /* 0x000fea0003800200 */
.L_x_22:
[----:B------:R-:W-:Y:S02]  /*04b0*/  ISETP.GT.U32.AND.EX P0, PT, R17, RZ, PT, P0 ;  /* 0x000000ff1100720c */ /* 0x000fe40003f04100 */
[--C-:B------:R-:W-:Y:S02]  /*04c0*/  SHF.R.U64 R14, R14, 0x1, R17.reuse ;  /* 0x000000010e0e7819 */ /* 0x100fe40000001211 */
[----:B------:R-:W-:Y:S02]  /*04d0*/  SHF.R.U32.HI R17, RZ, 0x1, R17 ;  /* 0x00000001ff117819 */ /* 0x000fe40000011611 */
[----:B------:R-:W-:Y:S02]  /*04e0*/  IADD3 R16, PT, PT, R3, -R7, R6 ;  /* 0x8000000703107210 */ /* 0x000fe40007ffe006 */
[----:B------:R-:W-:-:S05]  /*04f0*/  MOV R21, R2 ;  /* 0x0000000200157202 */ /* 0x000fca0000000f00 */
[----:B------:R-:W-:Y:S05]  /*0500*/  @P0 BRA `(.L_x_24) ;  /* 0xfffffffc00380947 */ /* 0x000fea000383ffff */
[----:B------:R-:W-:Y:S05]  /*0510*/  BSYNC.RECONVERGENT B1 ;  /* 0x0000000000017941 */ /* 0x000fea0003800200 */
.L_x_21:
[----:B------:R-:W-:-:S04]  /*0520*/  IMAD.HI.U32 R3, R18, 0x3, RZ ;  /* 0x0000000312037827 */ /* 0x000fc800078e00ff */
[----:B------:R-:W-:-:S05]  /*0530*/  IMAD.IADD R2, R18, 0x1, -R3 ;  /* 0x0000000112027824 */ /* 0x000fca00078e0a03 */
[----:B------:R-:W-:-:S04]  /*0540*/  LEA.HI R2, R2, R3, RZ, 0x1f ;  /* 0x0000000302027211 */ /* 0x000fc800078ff8ff */
[----:B------:R-:W-:-:S05]  /*0550*/  SHF.R.U32.HI R3, RZ, 0x1e, R2 ;  /* 0x0000001eff037819 */ /* 0x000fca0000011602 */
[----:B------:R-:W-:-:S07]  /*0560*/  IMAD R18, R3, -0x7fffffff, R18 ;  /* 0x8000000103127824 */ /* 0x000fce00078e0212 */
.L_x_20:
[----:B------:R-:W-:Y:S05]  /*0570*/  BSYNC.RECONVERGENT B0 ;  /* 0x0000000000007941 */ /* 0x000fea0003800200 */
.L_x_19:
[----:B------:R-:W-:Y:S01]  /*0580*/  IMAD.HI.U32 R2, R18, -0x4370ec6f, RZ ;  /* 0xbc8f139112027827 */ /* 0x000fe200078e00ff */
[----:B------:R-:W0:Y:S03]  /*0590*/  LDCU UR7, c[0x0][0x384] ;  /* 0x00007080ff0777ac */ /* 0x000e260008000800 */
[----:B------:R-:W-:Y:S01]  /*05a0*/  VIADD R13, R13, 0x1 ;  /* 0x000000010d0d7836 */ /* 0x000fe20000000000 */
[----:B------:R-:W-:Y:S01]  /*05b0*/  SHF.R.U32.HI R3, RZ, 0xf, R2 ;  /* 0x0000000fff037819 */ /* 0x000fe20000011602 */
[----:B------:R-:W1:Y:S04]  /*05c0*/  LDCU UR6, c[0x0][0x388] ;  /* 0x00007100ff0677ac */ /* 0x000e680008000800 */
[----:B------:R-:W-:-:S02]  /*05d0*/  IMAD R18, R3, -0xadc8, R18 ;  /* 0xffff523803127824 */ /* 0x000fc400078e0212 */
[----:B------:R-:W-:Y:S02]  /*05e0*/  IMAD R3, R3, 0xd47, RZ ;  /* 0x00000d4703037824 */ /* 0x000fe400078e02ff */
[----:B------:R-:W-:-:S03]  /*05f0*/  IMAD R18, R18, 0xbc8f, RZ ;  /* 0x0000bc8f12127824 */ /* 0x000fc600078e02ff */
[----:B------:R-:W-:Y:S02]  /*0600*/  LOP3.LUT R5, R3, 0x7fffffff, RZ, 0x3c, !PT ;  /* 0x7fffffff03057812 */ /* 0x000fe400078e3cff */
[----:B------:R-:W-:-:S13]  /*0610*/  ISETP.GE.U32.AND P0, PT, R18, R3, PT ;  /* 0x000000031200720c */ /* 0x000fda0003f06070 */
[----:B------:R-:W-:Y:S01]  /*0620*/  @P0 IADD3 R5, PT, PT, -R3, RZ, RZ ;  /* 0x000000ff03050210 */ /* 0x000fe20007ffe1ff */
[----:B------:R-:W-:Y:S01]  /*0630*/  IMAD.WIDE R2, R15, 0x4, R10 ;  /* 0x000000040f027825 */ /* 0x000fe200078e020a */
[----:B0-----:R-:W-:Y:S02]  /*0640*/  ISETP.NE.AND P0, PT, R13, UR7, PT ;  /* 0x000000070d007c0c */ /* 0x001fe4000bf05270 */
[----:B------:R-:W-:-:S04]  /*0650*/  IADD3 R5, PT, PT, R18, -0x1, R5 ;  /* 0xffffffff12057810 */ /* 0x000fc80007ffe005 */
[----:B------:R-:W-:-:S05]  /*0660*/  I2FP.F32.U32 R5, R5 ;  /* 0x0000000500057245 */ /* 0x000fca0000201000 */
[----:B------:R-:W-:-:S04]  /*0670*/  FMUL R5, R5, 4.6566128730773925781e-10 ;  /* 0x3000000005057820 */ /* 0x000fc80000400000 */
[----:B-1----:R-:W-:-:S05]  /*0680*/  FFMA R5, R12, R5, UR6 ;  /* 0x000000060c057e23 */ /* 0x002fca0008000005 */
[----:B------:R0:W-:Y:S01]  /*0690*/  STG.E desc[UR4][R2.64], R5 ;  /* 0x0000000502007986 */ /* 0x0001e2000c101904 */
[----:B------:R-:W-:Y:S05]  /*06a0*/  @!P0 EXIT ;  /* 0x000000000000894d */ /* 0x000fea0003800000 */
[----:B------:R-:W-:Y:S05]  /*06b0*/  BRA `(.L_x_25) ;  /* 0xfffffff800a07947 */ /* 0x000fea000383ffff */
.L_x_18:
[----:B------:R-:W-:-:S13]  /*06c0*/  ISETP.GE.AND P0, PT, R7, 0x1, PT ;  /* 0x000000010700780c */ /* 0x000fda0003f06270 */
[----:B------:R-:W-:Y:S05]  /*06d0*/  @!P0 EXIT ;  /* 0x000000000000894d */ /* 0x000fea0003800000 */
[----:B------:R-:W0:Y:S01]  /*06e0*/  LDC.64 R2, c[0x0][0x388] ;  /* 0x0000e200ff027b82 */ /* 0x000e220000000a00 */
[----:B------:R-:W1:Y:S01]  /*06f0*/  S2R R20, SR_TID.X ;  /* 0x0000000000147919 */ /* 0x000e620000002100 */
[----:B------:R-:W-:Y:S02]  /*0700*/  HFMA2 R9, -RZ, RZ, 0, 0 ;  /* 0x00000000ff097431 */ /* 0x000fe400000001ff */
[----:B01----:R-:W-:-:S07]  /*0710*/  FADD R8, R3, -R2 ;  /* 0x8000000203087221 */ /* 0x003fce0000000000 */
.L_x_34:
        /* <DEDUP_REMOVED lines=9> */
[----:B------:R-:W-:-:S03]  /*07b0*/  MOV R2, 0x1 ;  /* 0x0000000100027802 */ /* 0x000fc60000000f00 */
[----:B------:R-:W-:-:S13]  /*07c0*/  ISETP.NE.AND P0, PT, R6, RZ, PT ;  /* 0x000000ff0600720c */ /* 0x000fda0003f05270 */
[----:B------:R-:W-:Y:S05]  /*07d0*/  @!P0 BRA `(.L_x_29) ;  /* 0x0000000000f88947 */ /* 0x000fea0003800000 */
[----:B------:R-:W-:Y:S01]  /*07e0*/  HFMA2 R4, -RZ, RZ, 0, -1.1396484375 ;  /* 0x0000bc8fff047431 */ /* 0x000fe200000001ff */
[----:B------:R-:W-:Y:S01]  /*07f0*/  BSSY.RECONVERGENT B2, `(.L_x_30) ;  /* 0x0000037000027945 */ /* 0x000fe20003800200 */
[----:B------:R-:W-:Y:S01]  /*0800*/  IMAD.MOV.U32 R5, RZ, RZ, RZ ;  /* 0x000000ffff057224 */ /* 0x000fe200078e00ff */
[----:B------:R-:W-:Y:S01]  /*0810*/  MOV R2, 0x1 ;  /* 0x0000000100027802 */ /* 0x000fe20000000f00 */
[----:B------:R-:W-:Y:S02]  /*0820*/  IMAD.MOV.U32 R3, RZ, RZ, RZ ;  /* 0x000000ffff037224 */ /* 0x000fe400078e00ff */
[----:B------:R-:W-:-:S07]  /*0830*/  IMAD.MOV.U32 R0, RZ, RZ, RZ ;  /* 0x000000ffff007224 */ /* 0x000fce00078e00ff */
.L_x_33:
        /* <DEDUP_REMOVED lines=43> */
.L_x_32:
[----:B------:R-:W-:Y:S05]  /*0af0*/  BSYNC.RECONVERGENT B3 ;  /* 0x0000000000037941 */ /* 0x000fea0003800200 */
.L_x_31:
[----:B------:R-:W-:Y:S02]  /*0b00*/  ISETP.GT.U32.AND.EX P0, PT, R5, RZ, PT, P0 ;  /* 0x000000ff0500720c */ /* 0x000fe40003f04100 */
[--C-:B------:R-:W-:Y:S02]  /*0b10*/  SHF.R.U64 R6, R6, 0x1, R5.reuse ;  /* 0x0000000106067819 */ /* 0x100fe40000001205 */
[----:B------:R-:W-:Y:S02]  /*0b20*/  SHF.R.U32.HI R5, RZ, 0x1, R5 ;  /* 0x00000001ff057819 */ /* 0x000fe40000011605 */
[----:B------:R-:W-:Y:S02]  /*0b30*/  IADD3 R3, PT, PT, R19, -R13, R12 ;  /* 0x8000000d13037210 */ /* 0x000fe40007ffe00c */
[----:B------:R-:W-:-:S05]  /*0b40*/  MOV R4, R18 ;  /* 0x0000001200047202 */ /* 0x000fca0000000f00 */
[----:B------:R-:W-:Y:S05]  /*0b50*/  @P0 BRA `(.L_x_33) ;  /* 0xfffffffc00380947 */ /* 0x000fea000383ffff */
[----:B------:R-:W-:Y:S05]  /*0b60*/  BSYNC.RECONVERGENT B2 ;  /* 0x0000000000027941 */ /* 0x000fea0003800200 */
.L_x_30:
[----:B------:R-:W-:-:S04]  /*0b70*/  IMAD.HI.U32 R3, R2, 0x3, RZ ;  /* 0x0000000302037827 */ /* 0x000fc800078e00ff */
[----:B------:R-:W-:-:S05]  /*0b80*/  IMAD.IADD R0, R2, 0x1, -R3 ;  /* 0x0000000102007824 */ /* 0x000fca00078e0a03 */
[----:B------:R-:W-:-:S04]  /*0b90*/  LEA.HI R0, R0, R3, RZ, 0x1f ;  /* 0x0000000300007211 */ /* 0x000fc800078ff8ff */
[----:B------:R-:W-:-:S05]  /*0ba0*/  SHF.R.U32.HI R3, RZ, 0x1e, R0 ;  /* 0x0000001eff037819 */ /* 0x000fca0000011600 */
[----:B------:R-:W-:-:S07]  /*0bb0*/  IMAD R2, R3, -0x7fffffff, R2 ;  /* 0x8000000103027824 */ /* 0x000fce00078e0202 */
.L_x_29:
[----:B------:R-:W-:Y:S05]  /*0bc0*/  BSYNC.RECONVERGENT B1 ;  /* 0x0000000000017941 */ /* 0x000fea0003800200 */
.L_x_28:
        /* <DEDUP_REMOVED lines=15> */
.L_x_27:
[----:B------:R-:W-:Y:S05]  /*0cc0*/  BSYNC.RECONVERGENT B0 ;  /* 0x0000000000007941 */ /* 0x000fea0003800200 */
.L_x_26:
[----:B------:R-:W-:Y:S05]  /*0cd0*/  @P2 BRA `(.L_x_34) ;  /* 0xfffffff800902947 */ /* 0x000fea000383ffff */
[----:B------:R-:W-:Y:S05]  /*0ce0*/  EXIT ;  /* 0x000000000000794d */ /* 0x000fea0003800000 */
.L_x_35:
        /* <DEDUP_REMOVED lines=9> */
.L_x_40:


//--------------------- .text._ZN3cub18CUB_300001_SM_10006detail8for_each13static_kernelINS2_12policy_hub_t12policy_500_tElN6thrust24THRUST_300001_SM_1000_NS8cuda_cub6__fill7functorINS7_10device_ptrIfEEfEEEEvT0_T1_ --------------------------
	.section	.text._ZN3cub18CUB_300001_SM_10006detail8for_each13static_kernelINS2_12policy_hub_t12policy_500_tElN6thrust24THRUST_300001_SM_1000_NS8cuda_cub6__fill7functorINS7_10device_ptrIfEEfEEEEvT0_T1_,"ax",@progbits
	.align	128
        .global         _ZN3cub18CUB_300001_SM_10006detail8for_each13static_kernelINS2_12policy_hub_t12policy_500_tElN6thrust24THRUST_300001_SM_1000_NS8cuda_cub6__fill7functorINS7_10device_ptrIfEEfEEEEvT0_T1_
        .type           _ZN3cub18CUB_300001_SM_10006detail8for_each13static_kernelINS2_12policy_hub_t12policy_500_tElN6thrust24THRUST_300001_SM_1000_NS8cuda_cub6__fill7functorINS7_10device_ptrIfEEfEEEEvT0_T1_,@function
        .size           _ZN3cub18CUB_300001_SM_10006detail8for_each13static_kernelINS2_12policy_hub_t12policy_500_tElN6thrust24THRUST_300001_SM_1000_NS8cuda_cub6__fill7functorINS7_10device_ptrIfEEfEEEEvT0_T1_,(.L_x_41 - _ZN3cub18CUB_300001_SM_10006detail8for_each13static_kernelINS2_12policy_hub_t12policy_500_tElN6thrust24THRUST_300001_SM_1000_NS8cuda_cub6__fill7functorINS7_10device_ptrIfEEfEEEEvT0_T1_)
        .other          _ZN3cub18CUB_300001_SM_10006detail8for_each13static_kernelINS2_12policy_hub_t12policy_500_tElN6thrust24THRUST_300001_SM_1000_NS8cuda_cub6__fill7functorINS7_10device_ptrIfEEfEEEEvT0_T1_,@"STO_CUDA_ENTRY STV_DEFAULT"
_ZN3cub18CUB_300001_SM_10006detail8for_each13static_kernelINS2_12policy_hub_t12policy_500_tElN6thrust24THRUST_300001_SM_1000_NS8cuda_cub6__fill7functorINS7_10device_ptrIfEEfEEEEvT0_T1_:
.text._ZN3cub18CUB_300001_SM_10006detail8for_each13static_kernelINS2_12policy_hub_t12policy_500_tElN6thrust24THRUST_300001_SM_1000_NS8cuda_cub6__fill7functorINS7_10device_ptrIfEEfEEEEvT0_T1_:
[----:B------:R-:W-:Y:S08]  /*0000*/  LDC R1, c[0x0][0x37c] ;  /* 0x0000df00ff017b82 */ /* 0x000ff00000000800 */
[----:B------:R-:W0:Y:S01]  /*0010*/  S2UR UR4, SR_CTAID.X ;  /* 0x00000000000479c3 */ /* 0x000e220000002500 */
[----:B------:R-:W1:Y:S01]  /*0020*/  LDCU.64 UR6, c[0x0][0x380] ;  /* 0x00007000ff0677ac */ /* 0x000e620008000a00 */
[----:B------:R-:W2:Y:S01]  /*0030*/  LDCU.64 UR8, c[0x0][0x358] ;  /* 0x00006b00ff0877ac */ /* 0x000ea20008000a00 */
[----:B0-----:R-:W-:-:S04]  /*0040*/  UIMAD.WIDE.U32 UR4, UR4, 0x200, URZ ;  /* 0x00000200040478a5 */ /* 0x001fc8000f8e00ff */
[----:B-1----:R-:W-:-:S04]  /*0050*/  UIADD3 UR6, UP0, UPT, -UR4, UR6, URZ ;  /* 0x0000000604067290 */ /* 0x002fc8000ff1e1ff */
[----:B------:R-:W-:Y:S02]  /*0060*/  UIADD3.X UR7, UPT, UPT, ~UR5, UR7, URZ, UP0, !UPT ;  /* 0x0000000705077290 */ /* 0x000fe400087fe5ff */
[----:B------:R-:W-:-:S04]  /*0070*/  UISETP.GE.U32.AND UP0, UPT, UR6, 0x200, UPT ;  /* 0x000002000600788c */ /* 0x000fc8000bf06070 */
[----:B------:R-:W-:-:S09]  /*0080*/  UISETP.GE.AND.EX UP0, UPT, UR7, URZ, UPT, UP0 ;  /* 0x000000ff0700728c */ /* 0x000fd2000bf06300 */
[----:B--2---:R-:W-:Y:S05]  /*0090*/  BRA.U !UP0, `(.L_x_36) ;  /* 0x0000000108287547 */ /* 0x004fea000b800000 */
[----:B------:R-:W0:Y:S01]  /*00a0*/  S2R R0, SR_TID.X ;  /* 0x0000000000007919 */ /* 0x000e220000002100 */
[----:B------:R-:W1:Y:S01]  /*00b0*/  LDCU.64 UR6, c[0x0][0x388] ;  /* 0x00007100ff0677ac */ /* 0x000e620008000a00 */
[----:B------:R-:W2:Y:S01]  /*00c0*/  LDC R5, c[0x0][0x390] ;  /* 0x0000e400ff057b82 */ /* 0x000ea20000000800 */
[----:B0-----:R-:W-:-:S05]  /*00d0*/  IADD3 R0, P0, PT, R0, UR4, RZ ;  /* 0x0000000400007c10 */ /* 0x001fca000ff1e0ff */
[----:B------:R-:W-:Y:S01]  /*00e0*/  IMAD.X R3, RZ, RZ, UR5, P0 ;  /* 0x00000005ff037e24 */ /* 0x000fe200080e06ff */
[----:B-1----:R-:W-:-:S04]  /*00f0*/  LEA R2, P0, R0, UR6, 0x2 ;  /* 0x0000000600027c11 */ /* 0x002fc8000f8010ff */
[----:B------:R-:W-:-:S05]  /*0100*/  LEA.HI.X R3, R0, UR7, R3, 0x2, P0 ;  /* 0x0000000700037c11 */ /* 0x000fca00080f1403 */
[----:B--2---:R-:W-:Y:S04]  /*0110*/  STG.E desc[UR8][R2.64], R5 ;  /* 0x0000000502007986 */ /* 0x004fe8000c101908 */
[----:B------:R-:W-:Y:S01]  /*0120*/  STG.E desc[UR8][R2.64+0x400], R5 ;  /* 0x0004000502007986 */ /* 0x000fe2000c101908 */
[----:B------:R-:W-:Y:S05]  /*0130*/  EXIT ;  /* 0x000000000000794d */ /* 0x000fea0003800000 */
.L_x_36:
[----:B------:R-:W0:Y:S01]  /*0140*/  S2R R0, SR_TID.X ;  /* 0x0000000000007919 */ /* 0x000e220000002100 */
[----:B------:R-:W-:Y:S01]  /*0150*/  USHF.R.S32.HI UR7, URZ, 0x1f, UR6 ;  /* 0x0000001fff077899 */ /* 0x000fe20008011406 */
[----:B------:R-:W1:Y:S05]  /*0160*/  LDCU.64 UR10, c[0x0][0x388] ;  /* 0x00007100ff0a77ac */ /* 0x000e6a0008000a00 */
[----:B------:R-:W-:Y:S02]  /*0170*/  IMAD.U32 R2, RZ, RZ, UR7 ;  /* 0x00000007ff027e24 */ /* 0x000fe4000f8e00ff */
[----:B------:R-:W-:Y:S01]  /*0180*/  IMAD.U32 R4, RZ, RZ, UR7 ;  /* 0x00000007ff047e24 */ /* 0x000fe2000f8e00ff */
[----:B0-----:R-:W-:-:S04]  /*0190*/  ISETP.LT.U32.AND P0, PT, R0, UR6, PT ;  /* 0x0000000600007c0c */ /* 0x001fc8000bf01070 */
[----:B------:R-:W-:Y:S01]  /*01a0*/  ISETP.GT.AND.EX P0, PT, R2, RZ, PT, P0 ;  /* 0x000000ff0200720c */ /* 0x000fe20003f04300 */
[C---:B------:R-:W-:Y:S01]  /*01b0*/  VIADD R2, R0.reuse, 0x100 ;  /* 0x0000010000027836 */ /* 0x040fe20000000000 */
[----:B------:R-:W-:-:S04]  /*01c0*/  IADD3 R0, P2, PT, R0, UR4, RZ ;  /* 0x0000000400007c10 */ /* 0x000fc8000ff5e0ff */
[----:B------:R-:W-:Y:S01]  /*01d0*/  ISETP.LT.U32.AND P1, PT, R2, UR6, PT ;  /* 0x0000000602007c0c */ /* 0x000fe2000bf21070 */
[----:B------:R-:W-:Y:S01]  /*01e0*/  IMAD.X R3, RZ, RZ, UR5, P2 ;  /* 0x00000005ff037e24 */ /* 0x000fe200090e06ff */
[----:B-1----:R-:W-:Y:S02]  /*01f0*/  LEA R2, P2, R0, UR10, 0x2 ;  /* 0x0000000a00027c11 */ /* 0x002fe4000f8410ff */
[----:B------:R-:W-:Y:S02]  /*0200*/  ISETP.GT.AND.EX P1, PT, R4, RZ, PT, P1 ;  /* 0x000000ff0400720c */ /* 0x000fe40003f24310 */
[----:B------:R-:W-:Y:S01]  /*0210*/  LEA.HI.X R3, R0, UR11, R3, 0x2, P2 ;  /* 0x0000000b00037c11 */ /* 0x000fe200090f1403 */
[----:B------:R-:W0:Y:S04]  /*0220*/  @P0 LDC R5, c[0x0][0x390] ;  /* 0x0000e400ff050b82 */ /* 0x000e280000000800 */
[----:B0-----:R0:W-:Y:S06]  /*0230*/  @P0 STG.E desc[UR8][R2.64], R5 ;  /* 0x0000000502000986 */ /* 0x0011ec000c101908 */
[----:B------:R-:W-:Y:S05]  /*0240*/  @!P1 EXIT ;  /* 0x000000000000994d */ /* 0x000fea0003800000 */
[----:B0-----:R-:W0:Y:S02]  /*0250*/  LDC R5, c[0x0][0x390] ;  /* 0x0000e400ff057b82 */ /* 0x001e240000000800 */
[----:B0-----:R-:W-:Y:S01]  /*0260*/  STG.E desc[UR8][R2.64+0x400], R5 ;  /* 0x0004000502007986 */ /* 0x001fe2000c101908 */
[----:B------:R-:W-:Y:S05]  /*0270*/  EXIT ;  /* 0x000000000000794d */ /* 0x000fea0003800000 */
.L_x_37:
        /* <DEDUP_REMOVED lines=16> */
.L_x_41:


//--------------------- .text._ZN3cub18CUB_300001_SM_10006detail11EmptyKernelIvEEvv --------------------------
	.section	.text._ZN3cub18CUB_300001_SM_10006detail11EmptyKernelIvEEvv,"ax",@progbits
	.align	128
        .global         _ZN3cub18CUB_300001_SM_10006detail11EmptyKernelIvEEvv
        .type           _ZN3cub18CUB_300001_SM_10006detail11EmptyKernelIvEEvv,@function
        .size           _ZN3cub18CUB_300001_SM_10006detail11EmptyKernelIvEEvv,(.L_x_42 - _ZN3cub18CUB_300001_SM_10006detail11EmptyKernelIvEEvv)
        .other          _ZN3cub18CUB_300001_SM_10006detail11EmptyKernelIvEEvv,@"STO_CUDA_ENTRY STV_DEFAULT"
_ZN3cub18CUB_300001_SM_10006detail11EmptyKernelIvEEvv:
.text._ZN3cub18CUB_300001_SM_10006detail11EmptyKernelIvEEvv:
[----:B------:R-:W-:Y:S01]  /*0000*/  LDC R1, c[0x0][0x37c] ;  /* 0x0000df00ff017b82 */ /* 0x000fe20000000800 */
[----:B------:R-:W-:Y:S05]  /*0010*/  EXIT ;  /* 0x000000000000794d */ /* 0x000fea0003800000 */
.L_x_38:
        /* <DEDUP_REMOVED lines=14> */
.L_x_42:


//--------------------- .nv.shared.reserved.0     --------------------------
	.section	.nv.shared.reserved.0,"aw",@nobits
	.weak		__nv_reservedSMEM_offset_0_alias
	.size		__nv_reservedSMEM_offset_0_alias, 0, 64
	.other		__nv_reservedSMEM_offset_0_alias,@"STO_CUDA_RESERVED_SHARED STV_DEFAULT"
__nv_reservedSMEM_offset_0_alias:
	.zero		0
	.zero		64


//--------------------- .nv.global                --------------------------
	.section	.nv.global,"aw",@nobits
.nv.global:
	.type		_ZN34_INTERNAL_b6994505_4_k_cu_1223bafb6thrust24THRUST_300001_SM_1000_NS3seqE,@object
	.size		_ZN34_INTERNAL_b6994505_4_k_cu_1223bafb6thrust24THRUST_300001_SM_1000_NS3seqE,(_ZN34_INTERNAL_b6994505_4_k_cu_1223bafb4cuda3std3__48in_placeE - _ZN34_INTERNAL_b6994505_4_k_cu_1223bafb6thrust24THRUST_300001_SM_1000_NS3seqE)
_ZN34_INTERNAL_b6994505_4_k_cu_1223bafb6thrust24THRUST_300001_SM_1000_NS3seqE:
	.zero		1
	.type		_ZN34_INTERNAL_b6994505_4_k_cu_1223bafb4cuda3std3__48in_placeE,@object
	.size		_ZN34_INTERNAL_b6994505_4_k_cu_1223bafb4cuda3std3__48in_placeE,(_ZN34_INTERNAL_b6994505_4_k_cu_1223bafb4cuda3std6ranges3__45__cpo4sizeE - _ZN34_INTERNAL_b6994505_4_k_cu_1223bafb4cuda3std3__48in_placeE)
_ZN34_INTERNAL_b6994505_4_k_cu_1223bafb4cuda3std3__48in_placeE:
	.zero		1
	.type		_ZN34_INTERNAL_b6994505_4_k_cu_1223bafb4cuda3std6ranges3__45__cpo4sizeE,@object
	.size		_ZN34_INTERNAL_b6994505_4_k_cu_1223bafb4cuda3std6ranges3__45__cpo4sizeE,(_ZN34_INTERNAL_b6994505_4_k_cu_1223bafb6thrust24THRUST_300001_SM_1000_NS12placeholders2_3E - _ZN34_INTERNAL_b6994505_4_k_cu_1223bafb4cuda3std6ranges3__45__cpo4sizeE)
_ZN34_INTERNAL_b6994505_4_k_cu_1223bafb4cuda3std6ranges3__45__cpo4sizeE:
	.zero		1
	.type		_ZN34_INTERNAL_b6994505_4_k_cu_1223bafb6thrust24THRUST_300001_SM_1000_NS12placeholders2_3E,@object
	.size		_ZN34_INTERNAL_b6994505_4_k_cu_1223bafb6thrust24THRUST_300001_SM_1000_NS12placeholders2_3E,(_ZN34_INTERNAL_b6994505_4_k_cu_1223bafb4cuda3std3__45__cpo6cbeginE - _ZN34_INTERNAL_b6994505_4_k_cu_1223bafb6thrust24THRUST_300001_SM_1000_NS12placeholders2_3E)
_ZN34_INTERNAL_b6994505_4_k_cu_1223bafb6thrust24THRUST_300001_SM_1000_NS12placeholders2_3E:
	.zero		1
	.type		_ZN34_INTERNAL_b6994505_4_k_cu_1223bafb4cuda3std3__45__cpo6cbeginE,@object
	.size		_ZN34_INTERNAL_b6994505_4_k_cu_1223bafb4cuda3std3__45__cpo6cbeginE,(_ZN34_INTERNAL_b6994505_4_k_cu_1223bafb4cuda3std6ranges3__45__cpo6cbeginE - _ZN34_INTERNAL_b6994505_4_k_cu_1223bafb4cuda3std3__45__cpo6cbeginE)
_ZN34_INTERNAL_b6994505_4_k_cu_1223bafb4cuda3std3__45__cpo6cbeginE:
	.zero		1
	.type		_ZN34_INTERNAL_b6994505_4_k_cu_1223bafb4cuda3std6ranges3__45__cpo6cbeginE,@object
	.size		_ZN34_INTERNAL_b6994505_4_k_cu_1223bafb4cuda3std6ranges3__45__cpo6cbeginE,(_ZN34_INTERNAL_b6994505_4_k_cu_1223bafb6thrust24THRUST_300001_SM_1000_NS12placeholders2_7E - _ZN34_INTERNAL_b6994505_4_k_cu_1223bafb4cuda3std6ranges3__45__cpo6cbeginE)
_ZN34_INTERNAL_b6994505_4_k_cu_1223bafb4cuda3std6ranges3__45__cpo6cbeginE:
	.zero		1
	.type		_ZN34_INTERNAL_b6994505_4_k_cu_1223bafb6thrust24THRUST_300001_SM_1000_NS12placeholders2_7E,@object
	.size		_ZN34_INTERNAL_b6994505_4_k_cu_1223bafb6thrust24THRUST_300001_SM_1000_NS12placeholders2_7E,(_ZN34_INTERNAL_b6994505_4_k_cu_1223bafb4cuda3std3__45__cpo7crbeginE - _ZN34_INTERNAL_b6994505_4_k_cu_1223bafb6thrust24THRUST_300001_SM_1000_NS12placeholders2_7E)
_ZN34_INTERNAL_b6994505_4_k_cu_1223bafb6thrust24THRUST_300001_SM_1000_NS12placeholders2_7E:
	.zero		1
	.type		_ZN34_INTERNAL_b6994505_4_k_cu_1223bafb4cuda3std3__45__cpo7crbeginE,@object
	.size		_ZN34_INTERNAL_b6994505_4_k_cu_1223bafb4cuda3std3__45__cpo7crbeginE,(_ZN34_INTERNAL_b6994505_4_k_cu_1223bafb4cuda3std6ranges3__45__cpo4nextE - _ZN34_INTERNAL_b6994505_4_k_cu_1223bafb4cuda3std3__45__cpo7crbeginE)
_ZN34_INTERNAL_b6994505_4_k_cu_1223bafb4cuda3std3__45__cpo7crbeginE:
	.zero		1
	.type		_ZN34_INTERNAL_b6994505_4_k_cu_1223bafb4cuda3std6ranges3__45__cpo4nextE,@object
	.size		_ZN34_INTERNAL_b6994505_4_k_cu_1223bafb4cuda3std6ranges3__45__cpo4nextE,(_ZN34_INTERNAL_b6994505_4_k_cu_1223bafb4cuda3std6ranges3__45__cpo4swapE - _ZN34_INTERNAL_b6994505_4_k_cu_1223bafb4cuda3std6ranges3__45__cpo4nextE)
_ZN34_INTERNAL_b6994505_4_k_cu_1223bafb4cuda3std6ranges3__45__cpo4nextE:
	.zero		1
	.type		_ZN34_INTERNAL_b6994505_4_k_cu_1223bafb4cuda3std6ranges3__45__cpo4swapE,@object
	.size		_ZN34_INTERNAL_b6994505_4_k_cu_1223bafb4cuda3std6ranges3__45__cpo4swapE,(_ZN34_INTERNAL_b6994505_4_k_cu_1223bafb6thrust24THRUST_300001_SM_1000_NS8cuda_cub10par_nosyncE - _ZN34_INTERNAL_b6994505_4_k_cu_1223bafb4cuda3std6ranges3__45__cpo4swapE)
_ZN34_INTERNAL_b6994505_4_k_cu_1223bafb4cuda3std6ranges3__45__cpo4swapE:
	.zero		1
	.type		_ZN34_INTERNAL_b6994505_4_k_cu_1223bafb6thrust24THRUST_300001_SM_1000_NS8cuda_cub10par_nosyncE,@object
	.size		_ZN34_INTERNAL_b6994505_4_k_cu_1223bafb6thrust24THRUST_300001_SM_1000_NS8cuda_cub10par_nosyncE,(_ZN34_INTERNAL_b6994505_4_k_cu_1223bafb6thrust24THRUST_300001_SM_1000_NS12placeholders2_9E - _ZN34_INTERNAL_b6994505_4_k_cu_1223bafb6thrust24THRUST_300001_SM_1000_NS8cuda_cub10par_nosyncE)
_ZN34_INTERNAL_b6994505_4_k_cu_1223bafb6thrust24THRUST_300001_SM_1000_NS8cuda_cub10par_nosyncE:
	.zero		1
	.type		_ZN34_INTERNAL_b6994505_4_k_cu_1223bafb6thrust24THRUST_300001_SM_1000_NS12placeholders2_9E,@object
	.size		_ZN34_INTERNAL_b6994505_4_k_cu_1223bafb6thrust24THRUST_300001_SM_1000_NS12placeholders2_9E,(_ZN34_INTERNAL_b6994505_4_k_cu_1223bafb4cuda3std3__436_GLOBAL__N__b6994505_4_k_cu_1223bafb6ignoreE - _ZN34_INTERNAL_b6994505_4_k_cu_1223bafb6thrust24THRUST_300001_SM_1000_NS12placeholders2_9E)
_ZN34_INTERNAL_b6994505_4_k_cu_1223bafb6thrust24THRUST_300001_SM_1000_NS12placeholders2_9E:
	.zero		1
	.type		_ZN34_INTERNAL_b6994505_4_k_cu_1223bafb4cuda3std3__436_GLOBAL__N__b6994505_4_k_cu_1223bafb6ignoreE,@object
	.size		_ZN34_INTERNAL_b6994505_4_k_cu_1223bafb4cuda3std3__436_GLOBAL__N__b6994505_4_k_cu_1223bafb6ignoreE,(_ZN34_INTERNAL_b6994505_4_k_cu_1223bafb4cuda3std6ranges3__45__cpo4dataE - _ZN34_INTERNAL_b6994505_4_k_cu_1223bafb4cuda3std3__436_GLOBAL__N__b6994505_4_k_cu_1223bafb6ignoreE)
_ZN34_INTERNAL_b6994505_4_k_cu_1223bafb4cuda3std3__436_GLOBAL__N__b6994505_4_k_cu_1223bafb6ignoreE:
	.zero		1
	.type		_ZN34_INTERNAL_b6994505_4_k_cu_1223bafb4cuda3std6ranges3__45__cpo4dataE,@object
	.size		_ZN34_INTERNAL_b6994505_4_k_cu_1223bafb4cuda3std6ranges3__45__cpo4dataE,(_ZN34_INTERNAL_b6994505_4_k_cu_1223bafb6thrust24THRUST_300001_SM_1000_NS12placeholders2_1E - _ZN34_INTERNAL_b6994505_4_k_cu_1223bafb4cuda3std6ranges3__45__cpo4dataE)
_ZN34_INTERNAL_b6994505_4_k_cu_1223bafb4cuda3std6ranges3__45__cpo4dataE:
	.zero		1
	.type		_ZN34_INTERNAL_b6994505_4_k_cu_1223bafb6thrust24THRUST_300001_SM_1000_NS12placeholders2_1E,@object
	.size		_ZN34_INTERNAL_b6994505_4_k_cu_1223bafb6thrust24THRUST_300001_SM_1000_NS12placeholders2_1E,(_ZN34_INTERNAL_b6994505_4_k_cu_1223bafb4cuda3std3__45__cpo5beginE - _ZN34_INTERNAL_b6994505_4_k_cu_1223bafb6thrust24THRUST_300001_SM_1000_NS12placeholders2_1E)
_ZN34_INTERNAL_b6994505_4_k_cu_1223bafb6thrust24THRUST_300001_SM_1000_NS12placeholders2_1E:
	.zero		1
	.type		_ZN34_INTERNAL_b6994505_4_k_cu_1223bafb4cuda3std3__45__cpo5beginE,@object
	.size		_ZN34_INTERNAL_b6994505_4_k_cu_1223bafb4cuda3std3__45__cpo5beginE,(_ZN34_INTERNAL_b6994505_4_k_cu_1223bafb4cuda3std6ranges3__45__cpo5beginE - _ZN34_INTERNAL_b6994505_4_k_cu_1223bafb4cuda3std3__45__cpo5beginE)
_ZN34_INTERNAL_b6994505_4_k_cu_1223bafb4cuda3std3__45__cpo5beginE:
	.zero		1
	.type		_ZN34_INTERNAL_b6994505_4_k_cu_1223bafb4cuda3std6ranges3__45__cpo5beginE,@object
	.size		_ZN34_INTERNAL_b6994505_4_k_cu_1223bafb4cuda3std6ranges3__45__cpo5beginE,(_ZN34_INTERNAL_b6994505_4_k_cu_1223bafb6thrust24THRUST_300001_SM_1000_NS12placeholders2_5E - _ZN34_INTERNAL_b6994505_4_k_cu_1223bafb4cuda3std6ranges3__45__cpo5beginE)
_ZN34_INTERNAL_b6994505_4_k_cu_1223bafb4cuda3std6ranges3__45__cpo5beginE:
	.zero		1
	.type		_ZN34_INTERNAL_b6994505_4_k_cu_1223bafb6thrust24THRUST_300001_SM_1000_NS12placeholders2_5E,@object
	.size		_ZN34_INTERNAL_b6994505_4_k_cu_1223bafb6thrust24THRUST_300001_SM_1000_NS12placeholders2_5E,(_ZN34_INTERNAL_b6994505_4_k_cu_1223bafb4cuda3std3__45__cpo6rbeginE - _ZN34_INTERNAL_b6994505_4_k_cu_1223bafb6thrust24THRUST_300001_SM_1000_NS12placeholders2_5E)
_ZN34_INTERNAL_b6994505_4_k_cu_1223bafb6thrust24THRUST_300001_SM_1000_NS12placeholders2_5E:
	.zero		1
	.type		_ZN34_INTERNAL_b6994505_4_k_cu_1223bafb4cuda3std3__45__cpo6rbeginE,@object
	.size		_ZN34_INTERNAL_b6994505_4_k_cu_1223bafb4cuda3std3__45__cpo6rbeginE,(_ZN34_INTERNAL_b6994505_4_k_cu_1223bafb4cuda3std6ranges3__45__cpo7advanceE - _ZN34_INTERNAL_b6994505_4_k_cu_1223bafb4cuda3std3__45__cpo6rbeginE)
_ZN34_INTERNAL_b6994505_4_k_cu_1223bafb4cuda3std3__45__cpo6rbeginE:
	.zero		1
	.type		_ZN34_INTERNAL_b6994505_4_k_cu_1223bafb4cuda3std6ranges3__45__cpo7advanceE,@object
	.size		_ZN34_INTERNAL_b6994505_4_k_cu_1223bafb4cuda3std6ranges3__45__cpo7advanceE,(_ZN34_INTERNAL_b6994505_4_k_cu_1223bafb4cuda3std3__47nulloptE - _ZN34_INTERNAL_b6994505_4_k_cu_1223bafb4cuda3std6ranges3__45__cpo7advanceE)
_ZN34_INTERNAL_b6994505_4_k_cu_1223bafb4cuda3std6ranges3__45__cpo7advanceE:
	.zero		1
	.type		_ZN34_INTERNAL_b6994505_4_k_cu_1223bafb4cuda3std3__47nulloptE,@object
	.size		_ZN34_INTERNAL_b6994505_4_k_cu_1223bafb4cuda3std3__47nulloptE,(_ZN34_INTERNAL_b6994505_4_k_cu_1223bafb4cuda3std6ranges3__45__cpo8distanceE - _ZN34_INTERNAL_b6994505_4_k_cu_1223bafb4cuda3std3__47nulloptE)
_ZN34_INTERNAL_b6994505_4_k_cu_1223bafb4cuda3std3__47nulloptE:
	.zero		1
	.type		_ZN34_INTERNAL_b6994505_4_k_cu_1223bafb4cuda3std6ranges3__45__cpo8distanceE,@object
	.size		_ZN34_INTERNAL_b6994505_4_k_cu_1223bafb4cuda3std6ranges3__45__cpo8distanceE,(_ZN34_INTERNAL_b6994505_4_k_cu_1223bafb6thrust24THRUST_300001_SM_1000_NS12placeholders3_10E - _ZN34_INTERNAL_b6994505_4_k_cu_1223bafb4cuda3std6ranges3__45__cpo8distanceE)
_ZN34_INTERNAL_b6994505_4_k_cu_1223bafb4cuda3std6ranges3__45__cpo8distanceE:
	.zero		1
	.type		_ZN34_INTERNAL_b6994505_4_k_cu_1223bafb6thrust24THRUST_300001_SM_1000_NS12placeholders3_10E,@object
	.size		_ZN34_INTERNAL_b6994505_4_k_cu_1223bafb6thrust24THRUST_300001_SM_1000_NS12placeholders3_10E,(_ZN34_INTERNAL_b6994505_4_k_cu_1223bafb4cuda3std3__419piecewise_constructE - _ZN34_INTERNAL_b6994505_4_k_cu_1223bafb6thrust24THRUST_300001_SM_1000_NS12placeholders3_10E)
_ZN34_INTERNAL_b6994505_4_k_cu_1223bafb6thrust24THRUST_300001_SM_1000_NS12placeholders3_10E:
	.zero		1
	.type		_ZN34_INTERNAL_b6994505_4_k_cu_1223bafb4cuda3std3__419piecewise_constructE,@object
	.size		_ZN34_INTERNAL_b6994505_4_k_cu_1223bafb4cuda3std3__419piecewise_constructE,(_ZN34_INTERNAL_b6994505_4_k_cu_1223bafb4cuda3std6ranges3__45__cpo5cdataE - _ZN34_INTERNAL_b6994505_4_k_cu_1223bafb4cuda3std3__419piecewise_constructE)
_ZN34_INTERNAL_b6994505_4_k_cu_1223bafb4cuda3std3__419piecewise_constructE:
	.zero		1
	.type		_ZN34_INTERNAL_b6994505_4_k_cu_1223bafb4cuda3std6ranges3__45__cpo5cdataE,@object
	.size		_ZN34_INTERNAL_b6994505_4_k_cu_1223bafb4cuda3std6ranges3__45__cpo5cdataE,(_ZN34_INTERNAL_b6994505_4_k_cu_1223bafb6thrust24THRUST_300001_SM_1000_NS12placeholders2_2E - _ZN34_INTERNAL_b6994505_4_k_cu_1223bafb4cuda3std6ranges3__45__cpo5cdataE)
_ZN34_INTERNAL_b6994505_4_k_cu_1223bafb4cuda3std6ranges3__45__cpo5cdataE:
	.zero		1
	.type		_ZN34_INTERNAL_b6994505_4_k_cu_1223bafb6thrust24THRUST_300001_SM_1000_NS12placeholders2_2E,@object
	.size		_ZN34_INTERNAL_b6994505_4_k_cu_1223bafb6thrust24THRUST_300001_SM_1000_NS12placeholders2_2E,(_ZN34_INTERNAL_b6994505_4_k_cu_1223bafb4cuda3std3__45__cpo3endE - _ZN34_INTERNAL_b6994505_4_k_cu_1223bafb6thrust24THRUST_300001_SM_1000_NS12placeholders2_2E)
_ZN34_INTERNAL_b6994505_4_k_cu_1223bafb6thrust24THRUST_300001_SM_1000_NS12placeholders2_2E:
	.zero		1
	.type		_ZN34_INTERNAL_b6994505_4_k_cu_1223bafb4cuda3std3__45__cpo3endE,@object
	.size		_ZN34_INTERNAL_b6994505_4_k_cu_1223bafb4cuda3std3__45__cpo3endE,(_ZN34_INTERNAL_b6994505_4_k_cu_1223bafb4cuda3std6ranges3__45__cpo3endE - _ZN34_INTERNAL_b6994505_4_k_cu_1223bafb4cuda3std3__45__cpo3endE)
_ZN34_INTERNAL_b6994505_4_k_cu_1223bafb4cuda3std3__45__cpo3endE:
	.zero		1
	.type		_ZN34_INTERNAL_b6994505_4_k_cu_1223bafb4cuda3std6ranges3__45__cpo3endE,@object
	.size		_ZN34_INTERNAL_b6994505_4_k_cu_1223bafb4cuda3std6ranges3__45__cpo3endE,(_ZN34_INTERNAL_b6994505_4_k_cu_1223bafb6thrust24THRUST_300001_SM_1000_NS12placeholders2_6E - _ZN34_INTERNAL_b6994505_4_k_cu_1223bafb4cuda3std6ranges3__45__cpo3endE)
_ZN34_INTERNAL_b6994505_4_k_cu_1223bafb4cuda3std6ranges3__45__cpo3endE:
	.zero		1
	.type		_ZN34_INTERNAL_b6994505_4_k_cu_1223bafb6thrust24THRUST_300001_SM_1000_NS12placeholders2_6E,@object
	.size		_ZN34_INTERNAL_b6994505_4_k_cu_1223bafb6thrust24THRUST_300001_SM_1000_NS12placeholders2_6E,(_ZN34_INTERNAL_b6994505_4_k_cu_1223bafb4cuda3std3__45__cpo4rendE - _ZN34_INTERNAL_b6994505_4_k_cu_1223bafb6thrust24THRUST_300001_SM_1000_NS12placeholders2_6E)
_ZN34_INTERNAL_b6994505_4_k_cu_1223bafb6thrust24THRUST_300001_SM_1000_NS12placeholders2_6E:
	.zero		1
	.type		_ZN34_INTERNAL_b6994505_4_k_cu_1223bafb4cuda3std3__45__cpo4rendE,@object
	.size		_ZN34_INTERNAL_b6994505_4_k_cu_1223bafb4cuda3std3__45__cpo4rendE,(_ZN34_INTERNAL_b6994505_4_k_cu_1223bafb4cuda3std6ranges3__45__cpo9iter_swapE - _ZN34_INTERNAL_b6994505_4_k_cu_1223bafb4cuda3std3__45__cpo4rendE)
_ZN34_INTERNAL_b6994505_4_k_cu_1223bafb4cuda3std3__45__cpo4rendE:
	.zero		1
	.type		_ZN34_INTERNAL_b6994505_4_k_cu_1223bafb4cuda3std6ranges3__45__cpo9iter_swapE,@object
	.size		_ZN34_INTERNAL_b6994505_4_k_cu_1223bafb4cuda3std6ranges3__45__cpo9iter_swapE,(_ZN34_INTERNAL_b6994505_4_k_cu_1223bafb4cuda3std3__48unexpectE - _ZN34_INTERNAL_b6994505_4_k_cu_1223bafb4cuda3std6ranges3__45__cpo9iter_swapE)
_ZN34_INTERNAL_b6994505_4_k_cu_1223bafb4cuda3std6ranges3__45__cpo9iter_swapE:
	.zero		1
	.type		_ZN34_INTERNAL_b6994505_4_k_cu_1223bafb4cuda3std3__48unexpectE,@object
	.size		_ZN34_INTERNAL_b6994505_4_k_cu_1223bafb4cuda3std3__48unexpectE,(_ZN34_INTERNAL_b6994505_4_k_cu_1223bafb6thrust24THRUST_300001_SM_1000_NS8cuda_cub3parE - _ZN34_INTERNAL_b6994505_4_k_cu_1223bafb4cuda3std3__48unexpectE)
_ZN34_INTERNAL_b6994505_4_k_cu_1223bafb4cuda3std3__48unexpectE:
	.zero		1
	.type		_ZN34_INTERNAL_b6994505_4_k_cu_1223bafb6thrust24THRUST_300001_SM_1000_NS8cuda_cub3parE,@object
	.size		_ZN34_INTERNAL_b6994505_4_k_cu_1223bafb6thrust24THRUST_300001_SM_1000_NS8cuda_cub3parE,(_ZN34_INTERNAL_b6994505_4_k_cu_1223bafb6thrust24THRUST_300001_SM_1000_NS12placeholders2_4E - _ZN34_INTERNAL_b6994505_4_k_cu_1223bafb6thrust24THRUST_300001_SM_1000_NS8cuda_cub3parE)
_ZN34_INTERNAL_b6994505_4_k_cu_1223bafb6thrust24THRUST_300001_SM_1000_NS8cuda_cub3parE:
	.zero		1
	.type		_ZN34_INTERNAL_b6994505_4_k_cu_1223bafb6thrust24THRUST_300001_SM_1000_NS12placeholders2_4E,@object
	.size		_ZN34_INTERNAL_b6994505_4_k_cu_1223bafb6thrust24THRUST_300001_SM_1000_NS12placeholders2_4E,(_ZN34_INTERNAL_b6994505_4_k_cu_1223bafb4cuda3std3__45__cpo4cendE - _ZN34_INTERNAL_b6994505_4_k_cu_1223bafb6thrust24THRUST_300001_SM_1000_NS12placeholders2_4E)
_ZN34_INTERNAL_b6994505_4_k_cu_1223bafb6thrust24THRUST_300001_SM_1000_NS12placeholders2_4E:
	.zero		1
	.type		_ZN34_INTERNAL_b6994505_4_k_cu_1223bafb4cuda3std3__45__cpo4cendE,@object
	.size		_ZN34_INTERNAL_b6994505_4_k_cu_1223bafb4cuda3std3__45__cpo4cendE,(_ZN34_INTERNAL_b6994505_4_k_cu_1223bafb4cuda3std6ranges3__45__cpo4cendE - _ZN34_INTERNAL_b6994505_4_k_cu_1223bafb4cuda3std3__45__cpo4cendE)
_ZN34_INTERNAL_b6994505_4_k_cu_1223bafb4cuda3std3__45__cpo4cendE:
	.zero		1
	.type		_ZN34_INTERNAL_b6994505_4_k_cu_1223bafb4cuda3std6ranges3__45__cpo4cendE,@object
	.size		_ZN34_INTERNAL_b6994505_4_k_cu_1223bafb4cuda3std6ranges3__45__cpo4cendE,(_ZN34_INTERNAL_b6994505_4_k_cu_1223bafb4cuda3std3__420unreachable_sentinelE - _ZN34_INTERNAL_b6994505_4_k_cu_1223bafb4cuda3std6ranges3__45__cpo4cendE)
_ZN34_INTERNAL_b6994505_4_k_cu_1223bafb4cuda3std6ranges3__45__cpo4cendE:
	.zero		1
	.type		_ZN34_INTERNAL_b6994505_4_k_cu_1223bafb4cuda3std3__420unreachable_sentinelE,@object
	.size		_ZN34_INTERNAL_b6994505_4_k_cu_1223bafb4cuda3std3__420unreachable_sentinelE,(_ZN34_INTERNAL_b6994505_4_k_cu_1223bafb4cuda3std6ranges3__45__cpo5ssizeE - _ZN34_INTERNAL_b6994505_4_k_cu_1223bafb4cuda3std3__420unreachable_sentinelE)
_ZN34_INTERNAL_b6994505_4_k_cu_1223bafb4cuda3std3__420unreachable_sentinelE:
	.zero		1
	.type		_ZN34_INTERNAL_b6994505_4_k_cu_1223bafb4cuda3std6ranges3__45__cpo5ssizeE,@object
	.size		_ZN34_INTERNAL_b6994505_4_k_cu_1223bafb4cuda3std6ranges3__45__cpo5ssizeE,(_ZN34_INTERNAL_b6994505_4_k_cu_1223bafb6thrust24THRUST_300001_SM_1000_NS12placeholders2_8E - _ZN34_INTERNAL_b6994505_4_k_cu_1223bafb4cuda3std6ranges3__45__cpo5ssizeE)
_ZN34_INTERNAL_b6994505_4_k_cu_1223bafb4cuda3std6ranges3__45__cpo5ssizeE:
	.zero		1
	.type		_ZN34_INTERNAL_b6994505_4_k_cu_1223bafb6thrust24THRUST_300001_SM_1000_NS12placeholders2_8E,@object
	.size		_ZN34_INTERNAL_b6994505_4_k_cu_1223bafb6thrust24THRUST_300001_SM_1000_NS12placeholders2_8E,(_ZN34_INTERNAL_b6994505_4_k_cu_1223bafb4cuda3std3__45__cpo5crendE - _ZN34_INTERNAL_b6994505_4_k_cu_1223bafb6thrust24THRUST_300001_SM_1000_NS12placeholders2_8E)
_ZN34_INTERNAL_b6994505_4_k_cu_1223bafb6thrust24THRUST_300001_SM_1000_NS12placeholders2_8E:
	.zero		1
	.type		_ZN34_INTERNAL_b6994505_4_k_cu_1223bafb4cuda3std3__45__cpo5crendE,@object
	.size		_ZN34_INTERNAL_b6994505_4_k_cu_1223bafb4cuda3std3__45__cpo5crendE,(_ZN34_INTERNAL_b6994505_4_k_cu_1223bafb4cuda3std6ranges3__45__cpo4prevE - _ZN34_INTERNAL_b6994505_4_k_cu_1223bafb4cuda3std3__45__cpo5crendE)
_ZN34_INTERNAL_b6994505_4_k_cu_1223bafb4cuda3std3__45__cpo5crendE:
	.zero		1
	.type		_ZN34_INTERNAL_b6994505_4_k_cu_1223bafb4cuda3std6ranges3__45__cpo4prevE,@object
	.size		_ZN34_INTERNAL_b6994505_4_k_cu_1223bafb4cuda3std6ranges3__45__cpo4prevE,(_ZN34_INTERNAL_b6994505_4_k_cu_1223bafb4cuda3std6ranges3__45__cpo9iter_moveE - _ZN34_INTERNAL_b6994505_4_k_cu_1223bafb4cuda3std6ranges3__45__cpo4prevE)
_ZN34_INTERNAL_b6994505_4_k_cu_1223bafb4cuda3std6ranges3__45__cpo4prevE:
	.zero		1
	.type		_ZN34_INTERNAL_b6994505_4_k_cu_1223bafb4cuda3std6ranges3__45__cpo9iter_moveE,@object
	.size		_ZN34_INTERNAL_b6994505_4_k_cu_1223bafb4cuda3std6ranges3__45__cpo9iter_moveE,(_ZN34_INTERNAL_b6994505_4_k_cu_1223bafb6thrust24THRUST_300001_SM_1000_NS6system6detail10sequential3seqE - _ZN34_INTERNAL_b6994505_4_k_cu_1223bafb4cuda3std6ranges3__45__cpo9iter_moveE)
_ZN34_INTERNAL_b6994505_4_k_cu_1223bafb4cuda3std6ranges3__45__cpo9iter_moveE:
	.zero		1
	.type		_ZN34_INTERNAL_b6994505_4_k_cu_1223bafb6thrust24THRUST_300001_SM_1000_NS6system6detail10sequential3seqE,@object
	.size		_ZN34_INTERNAL_b6994505_4_k_cu_1223bafb6thrust24THRUST_300001_SM_1000_NS6system6detail10sequential3seqE,(.L_31 - _ZN34_INTERNAL_b6994505_4_k_cu_1223bafb6thrust24THRUST_300001_SM_1000_NS6system6detail10sequential3seqE)
_ZN34_INTERNAL_b6994505_4_k_cu_1223bafb6thrust24THRUST_300001_SM_1000_NS6system6detail10sequential3seqE:
	.zero		1
.L_31:


//--------------------- .nv.constant0._ZN3cub18CUB_300001_SM_10006detail9transform16transform_kernelINS2_10policy_hubILb1EN4cuda3std3__45tupleIJN6thrust24THRUST_300001_SM_1000_NS17counting_iteratorIjNSA_11use_defaultESC_SC_EEEEEE10policy1000ElN2px16random_generatorENSA_10device_ptrIfEEJSD_EEEvT0_iT1_T2_DpNS2_10kernel_argIT3_EE --------------------------
	.section	.nv.constant0._ZN3cub18CUB_300001_SM_10006detail9transform16transform_kernelINS2_10policy_hubILb1EN4cuda3std3__45tupleIJN6thrust24THRUST_300001_SM_1000_NS17counting_iteratorIjNSA_11use_defaultESC_SC_EEEEEE10policy1000ElN2px16random_generatorENSA_10device_ptrIfEEJSD_EEEvT0_iT1_T2_DpNS2_10kernel_argIT3_EE,"a",@progbits
	.sectionflags	@""
	.align	4
.nv.constant0._ZN3cub18CUB_300001_SM_10006detail9transform16transform_kernelINS2_10policy_hubILb1EN4cuda3std3__45tupleIJN6thrust24THRUST_300001_SM_1000_NS17counting_iteratorIjNSA_11use_defaultESC_SC_EEEEEE10policy1000ElN2px16random_generatorENSA_10device_ptrIfEEJSD_EEEvT0_iT1_T2_DpNS2_10kernel_argIT3_EE:
	.zero		944


//--------------------- .nv.constant0._ZN3cub18CUB_300001_SM_10006detail9transform16transform_kernelINS2_10policy_hubILb1EN4cuda3std3__45tupleIJN6thrust24THRUST_300001_SM_1000_NS17counting_iteratorIjNSA_11use_defaultESC_SC_EEEEEE10policy1000EiN2px16random_generatorENSA_10device_ptrIfEEJSD_EEEvT0_iT1_T2_DpNS2_10kernel_argIT3_EE --------------------------
	.section	.nv.constant0._ZN3cub18CUB_300001_SM_10006detail9transform16transform_kernelINS2_10policy_hubILb1EN4cuda3std3__45tupleIJN6thrust24THRUST_300001_SM_1000_NS17counting_iteratorIjNSA_11use_defaultESC_SC_EEEEEE10policy1000EiN2px16random_generatorENSA_10device_ptrIfEEJSD_EEEvT0_iT1_T2_DpNS2_10kernel_argIT3_EE,"a",@progbits
	.sectionflags	@""
	.align	4
.nv.constant0._ZN3cub18CUB_300001_SM_10006detail9transform16transform_kernelINS2_10policy_hubILb1EN4cuda3std3__45tupleIJN6thrust24THRUST_300001_SM_1000_NS17counting_iteratorIjNSA_11use_defaultESC_SC_EEEEEE10policy1000EiN2px16random_generatorENSA_10device_ptrIfEEJSD_EEEvT0_iT1_T2_DpNS2_10kernel_argIT3_EE:
	.zero		936


//--------------------- .nv.constant0._ZN3cub18CUB_300001_SM_10006detail8for_each13static_kernelINS2_12policy_hub_t12policy_500_tElN6thrust24THRUST_300001_SM_1000_NS8cuda_cub6__fill7functorINS7_10device_ptrIfEEfEEEEvT0_T1_ --------------------------
	.section	.nv.constant0._ZN3cub18CUB_300001_SM_10006detail8for_each13static_kernelINS2_12policy_hub_t12policy_500_tElN6thrust24THRUST_300001_SM_1000_NS8cuda_cub6__fill7functorINS7_10device_ptrIfEEfEEEEvT0_T1_,"a",@progbits
	.sectionflags	@""
	.align	4
.nv.constant0._ZN3cub18CUB_300001_SM_10006detail8for_each13static_kernelINS2_12policy_hub_t12policy_500_tElN6thrust24THRUST_300001_SM_1000_NS8cuda_cub6__fill7functorINS7_10device_ptrIfEEfEEEEvT0_T1_:
	.zero		920


//--------------------- .nv.constant0._ZN3cub18CUB_300001_SM_10006detail11EmptyKernelIvEEvv --------------------------
	.section	.nv.constant0._ZN3cub18CUB_300001_SM_10006detail11EmptyKernelIvEEvv,"a",@progbits
	.sectionflags	@""
	.align	4
.nv.constant0._ZN3cub18CUB_300001_SM_10006detail11EmptyKernelIvEEvv:
	.zero		896


//--------------------- SYMBOLS --------------------------

	.type		.nv.reservedSmem.offset0,@object
	.size		.nv.reservedSmem.offset0,0x4
